//
// Generated by NVIDIA NVVM Compiler
//
// Compiler Build ID: CL-36424714
// Cuda compilation tools, release 13.0, V13.0.88
// Based on NVVM 20.0.0
//

.version 9.0
.target sm_100
.address_size 64

	// .globl	_Z27membershipCalculationKernelPKfS0_Pfiiif

.visible .entry _Z27membershipCalculationKernelPKfS0_Pfiiif(
	.param .u64 .ptr .align 1 _Z27membershipCalculationKernelPKfS0_Pfiiif_param_0,
	.param .u64 .ptr .align 1 _Z27membershipCalculationKernelPKfS0_Pfiiif_param_1,
	.param .u64 .ptr .align 1 _Z27membershipCalculationKernelPKfS0_Pfiiif_param_2,
	.param .u32 _Z27membershipCalculationKernelPKfS0_Pfiiif_param_3,
	.param .u32 _Z27membershipCalculationKernelPKfS0_Pfiiif_param_4,
	.param .u32 _Z27membershipCalculationKernelPKfS0_Pfiiif_param_5,
	.param .f32 _Z27membershipCalculationKernelPKfS0_Pfiiif_param_6
)
{
	.reg .pred 	%p<73>;
	.reg .b32 	%r<76>;
	.reg .b32 	%f<241>;
	.reg .b64 	%rd<21>;

	ld.param.u64 	%rd7, [_Z27membershipCalculationKernelPKfS0_Pfiiif_param_0];
	ld.param.u64 	%rd8, [_Z27membershipCalculationKernelPKfS0_Pfiiif_param_1];
	ld.param.u32 	%r18, [_Z27membershipCalculationKernelPKfS0_Pfiiif_param_3];
	ld.param.u32 	%r16, [_Z27membershipCalculationKernelPKfS0_Pfiiif_param_4];
	ld.param.u32 	%r17, [_Z27membershipCalculationKernelPKfS0_Pfiiif_param_5];
	ld.param.f32 	%f37, [_Z27membershipCalculationKernelPKfS0_Pfiiif_param_6];
	cvta.to.global.u64 	%rd1, %rd8;
	cvta.to.global.u64 	%rd2, %rd7;
	mov.u32 	%r19, %ctaid.x;
	mov.u32 	%r20, %ntid.x;
	mov.u32 	%r21, %tid.x;
	mad.lo.s32 	%r1, %r19, %r20, %r21;
	setp.ge.s32 	%p1, %r1, %r18;
	setp.lt.s32 	%p2, %r16, 1;
	or.pred  	%p3, %p1, %p2;
	@%p3 bra 	$L__BB0_35;
	mul.lo.s32 	%r2, %r17, %r1;
	add.f32 	%f38, %f37, 0fBF800000;
	mov.f32 	%f39, 0f40000000;
	div.rn.f32 	%f1, %f39, %f38;
	mul.f32 	%f40, %f1, 0f3F000000;
	cvt.rzi.f32.f32 	%f41, %f40;
	add.f32 	%f42, %f41, %f41;
	sub.f32 	%f43, %f1, %f42;
	abs.f32 	%f2, %f43;
	abs.f32 	%f3, %f1;
	cvt.rmi.f32.f32 	%f4, %f1;
	mul.f32 	%f44, %f37, 0f3F000000;
	cvt.rzi.f32.f32 	%f45, %f44;
	add.f32 	%f46, %f45, %f45;
	sub.f32 	%f47, %f37, %f46;
	abs.f32 	%f5, %f47;
	cvt.rmi.f32.f32 	%f6, %f37;
	mul.lo.s32 	%r3, %r16, %r1;
	mov.b32 	%r71, 0;
$L__BB0_2:
	setp.lt.s32 	%p4, %r17, 1;
	mov.f32 	%f234, 0f00000000;
	@%p4 bra 	$L__BB0_13;
	neg.s32 	%r73, %r17;
	mul.lo.s32 	%r23, %r71, %r17;
	mul.wide.u32 	%rd9, %r23, 4;
	add.s64 	%rd20, %rd1, %rd9;
	mov.f32 	%f234, 0f00000000;
	mov.u32 	%r72, %r2;
$L__BB0_4:
	setp.eq.f32 	%p5, %f1, 0f00000000;
	mul.wide.s32 	%rd10, %r72, 4;
	add.s64 	%rd11, %rd2, %rd10;
	ld.global.f32 	%f51, [%rd11];
	ld.global.f32 	%f52, [%rd20];
	sub.f32 	%f9, %f51, %f52;
	abs.f32 	%f10, %f9;
	setp.lt.f32 	%p6, %f10, 0f00800000;
	mul.f32 	%f53, %f10, 0f4B800000;
	selp.f32 	%f54, %f53, %f10, %p6;
	selp.f32 	%f55, 0fC1C00000, 0f00000000, %p6;
	mov.b32 	%r24, %f54;
	add.s32 	%r25, %r24, -1060439283;
	and.b32  	%r26, %r25, -8388608;
	sub.s32 	%r27, %r24, %r26;
	mov.b32 	%f56, %r27;
	cvt.rn.f32.s32 	%f57, %r26;
	fma.rn.f32 	%f58, %f57, 0f34000000, %f55;
	add.f32 	%f59, %f56, 0fBF800000;
	add.f32 	%f60, %f56, 0f3F800000;
	rcp.approx.ftz.f32 	%f61, %f60;
	add.f32 	%f62, %f59, %f59;
	mul.f32 	%f63, %f62, %f61;
	mul.f32 	%f64, %f63, %f63;
	sub.f32 	%f65, %f59, %f63;
	add.f32 	%f66, %f65, %f65;
	neg.f32 	%f67, %f63;
	fma.rn.f32 	%f68, %f67, %f59, %f66;
	mul.rn.f32 	%f69, %f61, %f68;
	fma.rn.f32 	%f70, %f64, 0f3A2C32E4, 0f3B52E7DB;
	fma.rn.f32 	%f71, %f70, %f64, 0f3C93BB73;
	fma.rn.f32 	%f72, %f71, %f64, 0f3DF6384F;
	mul.rn.f32 	%f73, %f72, %f64;
	fma.rn.f32 	%f74, %f63, 0f3FB8AA3B, %f58;
	sub.f32 	%f75, %f58, %f74;
	fma.rn.f32 	%f76, %f63, 0f3FB8AA3B, %f75;
	fma.rn.f32 	%f77, %f69, 0f3FB8AA3B, %f76;
	fma.rn.f32 	%f78, %f63, 0f32A55E34, %f77;
	mul.f32 	%f79, %f73, 0f40400000;
	fma.rn.f32 	%f80, %f79, %f69, %f78;
	fma.rn.f32 	%f81, %f73, %f63, %f80;
	add.rn.f32 	%f82, %f74, %f81;
	neg.f32 	%f83, %f74;
	add.rn.f32 	%f84, %f82, %f83;
	neg.f32 	%f85, %f84;
	add.rn.f32 	%f86, %f81, %f85;
	mul.rn.f32 	%f87, %f82, %f1;
	neg.f32 	%f88, %f87;
	fma.rn.f32 	%f89, %f82, %f1, %f88;
	fma.rn.f32 	%f90, %f86, %f1, %f89;
	cvt.rni.f32.f32 	%f91, %f87;
	sub.f32 	%f92, %f87, %f91;
	add.f32 	%f93, %f92, %f90;
	fma.rn.f32 	%f94, %f93, 0f391FCB8E, 0f3AAF85ED;
	fma.rn.f32 	%f95, %f94, %f93, 0f3C1D9856;
	fma.rn.f32 	%f96, %f95, %f93, 0f3D6357BB;
	fma.rn.f32 	%f97, %f96, %f93, 0f3E75FDEC;
	fma.rn.f32 	%f98, %f97, %f93, 0f3F317218;
	fma.rn.f32 	%f99, %f98, %f93, 0f3F800000;
	cvt.rzi.s32.f32 	%r28, %f91;
	setp.gt.f32 	%p7, %f91, 0f00000000;
	selp.b32 	%r29, 0, -2097152000, %p7;
	add.s32 	%r30, %r29, 2130706432;
	mov.b32 	%f100, %r30;
	mul.f32 	%f101, %f99, %f100;
	shl.b32 	%r31, %r28, 23;
	sub.s32 	%r32, %r31, %r29;
	mov.b32 	%f102, %r32;
	mul.f32 	%f103, %f101, %f102;
	abs.f32 	%f104, %f87;
	setp.gt.f32 	%p8, %f104, 0f43180000;
	setp.lt.f32 	%p9, %f87, 0f00000000;
	selp.f32 	%f105, 0f00000000, 0f7F800000, %p9;
	selp.f32 	%f11, %f105, %f103, %p8;
	setp.eq.f32 	%p10, %f9, 0f3F800000;
	or.pred  	%p11, %p5, %p10;
	mov.f32 	%f235, 0f3F800000;
	@%p11 bra 	$L__BB0_12;
	setp.num.f32 	%p12, %f3, %f3;
	setp.num.f32 	%p13, %f10, %f10;
	and.pred  	%p14, %p13, %p12;
	@%p14 bra 	$L__BB0_7;
	add.rn.f32 	%f235, %f9, %f1;
	bra.uni 	$L__BB0_12;
$L__BB0_7:
	setp.neu.f32 	%p15, %f9, 0f00000000;
	setp.neu.f32 	%p16, %f10, 0f7F800000;
	and.pred  	%p17, %p15, %p16;
	@%p17 bra 	$L__BB0_9;
	setp.lt.f32 	%p24, %f1, 0f00000000;
	setp.neu.f32 	%p25, %f2, 0f3F800000;
	add.f32 	%f109, %f9, %f9;
	mov.b32 	%r33, %f109;
	xor.b32  	%r34, %r33, 2139095040;
	selp.b32 	%r35, %r34, %r33, %p24;
	and.b32  	%r36, %r35, 2147483647;
	selp.b32 	%r37, %r36, %r35, %p25;
	mov.b32 	%f235, %r37;
	bra.uni 	$L__BB0_12;
$L__BB0_9:
	setp.eq.f32 	%p18, %f3, 0f7F800000;
	setp.eq.f32 	%p19, %f9, 0fBF800000;
	and.pred  	%p20, %p19, %p18;
	@%p20 bra 	$L__BB0_12;
	setp.geu.f32 	%p21, %f9, 0f00000000;
	mov.f32 	%f235, %f11;
	@%p21 bra 	$L__BB0_12;
	setp.neu.f32 	%p22, %f1, %f4;
	setp.neu.f32 	%p23, %f2, 0f3F800000;
	neg.f32 	%f107, %f11;
	selp.f32 	%f108, %f11, %f107, %p23;
	selp.f32 	%f235, 0f7FFFFFFF, %f108, %p22;
$L__BB0_12:
	add.f32 	%f234, %f234, %f235;
	add.s32 	%r73, %r73, 1;
	setp.eq.s32 	%p26, %r73, 0;
	add.s64 	%rd20, %rd20, 4;
	add.s32 	%r72, %r72, 1;
	@%p26 bra 	$L__BB0_13;
	bra.uni 	$L__BB0_4;
$L__BB0_13:
	mov.f32 	%f236, 0f00000000;
	mov.b32 	%r74, 0;
$L__BB0_14:
	setp.lt.s32 	%p27, %r17, 1;
	mov.f32 	%f239, 0f00000000;
	@%p27 bra 	$L__BB0_25;
	mul.lo.s32 	%r11, %r74, %r17;
	mov.f32 	%f239, 0f00000000;
	mov.b32 	%r75, 0;
$L__BB0_16:
	setp.eq.f32 	%p28, %f1, 0f00000000;
	add.s32 	%r40, %r75, %r2;
	mul.wide.s32 	%rd12, %r40, 4;
	add.s64 	%rd13, %rd2, %rd12;
	ld.global.f32 	%f114, [%rd13];
	add.s32 	%r41, %r75, %r11;
	mul.wide.u32 	%rd14, %r41, 4;
	add.s64 	%rd15, %rd1, %rd14;
	ld.global.f32 	%f115, [%rd15];
	sub.f32 	%f19, %f114, %f115;
	abs.f32 	%f20, %f19;
	setp.lt.f32 	%p29, %f20, 0f00800000;
	mul.f32 	%f116, %f20, 0f4B800000;
	selp.f32 	%f117, %f116, %f20, %p29;
	selp.f32 	%f118, 0fC1C00000, 0f00000000, %p29;
	mov.b32 	%r42, %f117;
	add.s32 	%r43, %r42, -1060439283;
	and.b32  	%r44, %r43, -8388608;
	sub.s32 	%r45, %r42, %r44;
	mov.b32 	%f119, %r45;
	cvt.rn.f32.s32 	%f120, %r44;
	fma.rn.f32 	%f121, %f120, 0f34000000, %f118;
	add.f32 	%f122, %f119, 0fBF800000;
	add.f32 	%f123, %f119, 0f3F800000;
	rcp.approx.ftz.f32 	%f124, %f123;
	add.f32 	%f125, %f122, %f122;
	mul.f32 	%f126, %f125, %f124;
	mul.f32 	%f127, %f126, %f126;
	sub.f32 	%f128, %f122, %f126;
	add.f32 	%f129, %f128, %f128;
	neg.f32 	%f130, %f126;
	fma.rn.f32 	%f131, %f130, %f122, %f129;
	mul.rn.f32 	%f132, %f124, %f131;
	fma.rn.f32 	%f133, %f127, 0f3A2C32E4, 0f3B52E7DB;
	fma.rn.f32 	%f134, %f133, %f127, 0f3C93BB73;
	fma.rn.f32 	%f135, %f134, %f127, 0f3DF6384F;
	mul.rn.f32 	%f136, %f135, %f127;
	fma.rn.f32 	%f137, %f126, 0f3FB8AA3B, %f121;
	sub.f32 	%f138, %f121, %f137;
	fma.rn.f32 	%f139, %f126, 0f3FB8AA3B, %f138;
	fma.rn.f32 	%f140, %f132, 0f3FB8AA3B, %f139;
	fma.rn.f32 	%f141, %f126, 0f32A55E34, %f140;
	mul.f32 	%f142, %f136, 0f40400000;
	fma.rn.f32 	%f143, %f142, %f132, %f141;
	fma.rn.f32 	%f144, %f136, %f126, %f143;
	add.rn.f32 	%f145, %f137, %f144;
	neg.f32 	%f146, %f137;
	add.rn.f32 	%f147, %f145, %f146;
	neg.f32 	%f148, %f147;
	add.rn.f32 	%f149, %f144, %f148;
	mul.rn.f32 	%f150, %f145, %f1;
	neg.f32 	%f151, %f150;
	fma.rn.f32 	%f152, %f145, %f1, %f151;
	fma.rn.f32 	%f153, %f149, %f1, %f152;
	cvt.rni.f32.f32 	%f154, %f150;
	sub.f32 	%f155, %f150, %f154;
	add.f32 	%f156, %f155, %f153;
	fma.rn.f32 	%f157, %f156, 0f391FCB8E, 0f3AAF85ED;
	fma.rn.f32 	%f158, %f157, %f156, 0f3C1D9856;
	fma.rn.f32 	%f159, %f158, %f156, 0f3D6357BB;
	fma.rn.f32 	%f160, %f159, %f156, 0f3E75FDEC;
	fma.rn.f32 	%f161, %f160, %f156, 0f3F317218;
	fma.rn.f32 	%f162, %f161, %f156, 0f3F800000;
	cvt.rzi.s32.f32 	%r46, %f154;
	setp.gt.f32 	%p30, %f154, 0f00000000;
	selp.b32 	%r47, 0, -2097152000, %p30;
	add.s32 	%r48, %r47, 2130706432;
	mov.b32 	%f163, %r48;
	mul.f32 	%f164, %f162, %f163;
	shl.b32 	%r49, %r46, 23;
	sub.s32 	%r50, %r49, %r47;
	mov.b32 	%f165, %r50;
	mul.f32 	%f166, %f164, %f165;
	abs.f32 	%f167, %f150;
	setp.gt.f32 	%p31, %f167, 0f43180000;
	setp.lt.f32 	%p32, %f150, 0f00000000;
	selp.f32 	%f168, 0f00000000, 0f7F800000, %p32;
	selp.f32 	%f21, %f168, %f166, %p31;
	setp.eq.f32 	%p33, %f19, 0f3F800000;
	or.pred  	%p34, %p28, %p33;
	mov.f32 	%f238, 0f3F800000;
	@%p34 bra 	$L__BB0_24;
	setp.num.f32 	%p35, %f3, %f3;
	setp.num.f32 	%p36, %f20, %f20;
	and.pred  	%p37, %p36, %p35;
	@%p37 bra 	$L__BB0_19;
	add.rn.f32 	%f238, %f19, %f1;
	bra.uni 	$L__BB0_24;
$L__BB0_19:
	setp.neu.f32 	%p38, %f19, 0f00000000;
	setp.neu.f32 	%p39, %f20, 0f7F800000;
	and.pred  	%p40, %p38, %p39;
	@%p40 bra 	$L__BB0_21;
	setp.lt.f32 	%p47, %f1, 0f00000000;
	setp.neu.f32 	%p48, %f2, 0f3F800000;
	add.f32 	%f172, %f19, %f19;
	mov.b32 	%r51, %f172;
	xor.b32  	%r52, %r51, 2139095040;
	selp.b32 	%r53, %r52, %r51, %p47;
	and.b32  	%r54, %r53, 2147483647;
	selp.b32 	%r55, %r54, %r53, %p48;
	mov.b32 	%f238, %r55;
	bra.uni 	$L__BB0_24;
$L__BB0_21:
	setp.eq.f32 	%p41, %f3, 0f7F800000;
	setp.eq.f32 	%p42, %f19, 0fBF800000;
	and.pred  	%p43, %p42, %p41;
	@%p43 bra 	$L__BB0_24;
	setp.geu.f32 	%p44, %f19, 0f00000000;
	mov.f32 	%f238, %f21;
	@%p44 bra 	$L__BB0_24;
	setp.neu.f32 	%p45, %f1, %f4;
	setp.neu.f32 	%p46, %f2, 0f3F800000;
	neg.f32 	%f170, %f21;
	selp.f32 	%f171, %f21, %f170, %p46;
	selp.f32 	%f238, 0f7FFFFFFF, %f171, %p45;
$L__BB0_24:
	add.f32 	%f239, %f239, %f238;
	add.s32 	%r75, %r75, 1;
	setp.ne.s32 	%p49, %r75, %r17;
	@%p49 bra 	$L__BB0_16;
$L__BB0_25:
	setp.eq.f32 	%p50, %f37, 0f00000000;
	div.rn.f32 	%f28, %f234, %f239;
	abs.f32 	%f29, %f28;
	setp.lt.f32 	%p51, %f29, 0f00800000;
	mul.f32 	%f174, %f29, 0f4B800000;
	selp.f32 	%f175, %f174, %f29, %p51;
	selp.f32 	%f176, 0fC1C00000, 0f00000000, %p51;
	mov.b32 	%r56, %f175;
	add.s32 	%r57, %r56, -1060439283;
	and.b32  	%r58, %r57, -8388608;
	sub.s32 	%r59, %r56, %r58;
	mov.b32 	%f177, %r59;
	cvt.rn.f32.s32 	%f178, %r58;
	fma.rn.f32 	%f179, %f178, 0f34000000, %f176;
	add.f32 	%f180, %f177, 0fBF800000;
	add.f32 	%f181, %f177, 0f3F800000;
	rcp.approx.ftz.f32 	%f182, %f181;
	add.f32 	%f183, %f180, %f180;
	mul.f32 	%f184, %f183, %f182;
	mul.f32 	%f185, %f184, %f184;
	sub.f32 	%f186, %f180, %f184;
	add.f32 	%f187, %f186, %f186;
	neg.f32 	%f188, %f184;
	fma.rn.f32 	%f189, %f188, %f180, %f187;
	mul.rn.f32 	%f190, %f182, %f189;
	fma.rn.f32 	%f191, %f185, 0f3A2C32E4, 0f3B52E7DB;
	fma.rn.f32 	%f192, %f191, %f185, 0f3C93BB73;
	fma.rn.f32 	%f193, %f192, %f185, 0f3DF6384F;
	mul.rn.f32 	%f194, %f193, %f185;
	fma.rn.f32 	%f195, %f184, 0f3FB8AA3B, %f179;
	sub.f32 	%f196, %f179, %f195;
	fma.rn.f32 	%f197, %f184, 0f3FB8AA3B, %f196;
	fma.rn.f32 	%f198, %f190, 0f3FB8AA3B, %f197;
	fma.rn.f32 	%f199, %f184, 0f32A55E34, %f198;
	mul.f32 	%f200, %f194, 0f40400000;
	fma.rn.f32 	%f201, %f200, %f190, %f199;
	fma.rn.f32 	%f202, %f194, %f184, %f201;
	add.rn.f32 	%f203, %f195, %f202;
	neg.f32 	%f204, %f195;
	add.rn.f32 	%f205, %f203, %f204;
	neg.f32 	%f206, %f205;
	add.rn.f32 	%f207, %f202, %f206;
	mul.rn.f32 	%f208, %f203, %f37;
	neg.f32 	%f209, %f208;
	fma.rn.f32 	%f210, %f203, %f37, %f209;
	fma.rn.f32 	%f211, %f207, %f37, %f210;
	cvt.rni.f32.f32 	%f212, %f208;
	sub.f32 	%f213, %f208, %f212;
	add.f32 	%f214, %f213, %f211;
	fma.rn.f32 	%f215, %f214, 0f391FCB8E, 0f3AAF85ED;
	fma.rn.f32 	%f216, %f215, %f214, 0f3C1D9856;
	fma.rn.f32 	%f217, %f216, %f214, 0f3D6357BB;
	fma.rn.f32 	%f218, %f217, %f214, 0f3E75FDEC;
	fma.rn.f32 	%f219, %f218, %f214, 0f3F317218;
	fma.rn.f32 	%f220, %f219, %f214, 0f3F800000;
	cvt.rzi.s32.f32 	%r60, %f212;
	setp.gt.f32 	%p52, %f212, 0f00000000;
	selp.b32 	%r61, 0, -2097152000, %p52;
	add.s32 	%r62, %r61, 2130706432;
	mov.b32 	%f221, %r62;
	mul.f32 	%f222, %f220, %f221;
	shl.b32 	%r63, %r60, 23;
	sub.s32 	%r64, %r63, %r61;
	mov.b32 	%f223, %r64;
	mul.f32 	%f224, %f222, %f223;
	abs.f32 	%f225, %f208;
	setp.gt.f32 	%p53, %f225, 0f43180000;
	setp.lt.f32 	%p54, %f208, 0f00000000;
	selp.f32 	%f226, 0f00000000, 0f7F800000, %p54;
	selp.f32 	%f30, %f226, %f224, %p53;
	setp.eq.f32 	%p55, %f28, 0f3F800000;
	or.pred  	%p56, %p50, %p55;
	mov.f32 	%f240, 0f3F800000;
	@%p56 bra 	$L__BB0_33;
	abs.f32 	%f227, %f37;
	setp.num.f32 	%p57, %f227, %f227;
	setp.num.f32 	%p58, %f29, %f29;
	and.pred  	%p59, %p58, %p57;
	@%p59 bra 	$L__BB0_28;
	add.rn.f32 	%f240, %f28, %f37;
	bra.uni 	$L__BB0_33;
$L__BB0_28:
	setp.neu.f32 	%p60, %f28, 0f00000000;
	setp.neu.f32 	%p61, %f29, 0f7F800000;
	and.pred  	%p62, %p60, %p61;
	@%p62 bra 	$L__BB0_30;
	setp.lt.f32 	%p69, %f37, 0f00000000;
	setp.neu.f32 	%p70, %f5, 0f3F800000;
	add.f32 	%f231, %f28, %f28;
	mov.b32 	%r65, %f231;
	xor.b32  	%r66, %r65, 2139095040;
	selp.b32 	%r67, %r66, %r65, %p69;
	and.b32  	%r68, %r67, 2147483647;
	selp.b32 	%r69, %r68, %r67, %p70;
	mov.b32 	%f240, %r69;
	bra.uni 	$L__BB0_33;
$L__BB0_30:
	setp.eq.f32 	%p63, %f227, 0f7F800000;
	setp.eq.f32 	%p64, %f28, 0fBF800000;
	and.pred  	%p65, %p64, %p63;
	@%p65 bra 	$L__BB0_33;
	setp.geu.f32 	%p66, %f28, 0f00000000;
	mov.f32 	%f240, %f30;
	@%p66 bra 	$L__BB0_33;
	setp.neu.f32 	%p67, %f37, %f6;
	setp.neu.f32 	%p68, %f5, 0f3F800000;
	neg.f32 	%f229, %f30;
	selp.f32 	%f230, %f30, %f229, %p68;
	selp.f32 	%f240, 0f7FFFFFFF, %f230, %p67;
$L__BB0_33:
	add.f32 	%f236, %f236, %f240;
	add.s32 	%r74, %r74, 1;
	setp.ne.s32 	%p71, %r74, %r16;
	@%p71 bra 	$L__BB0_14;
	ld.param.u64 	%rd19, [_Z27membershipCalculationKernelPKfS0_Pfiiif_param_2];
	rcp.rn.f32 	%f232, %f236;
	add.s32 	%r70, %r71, %r3;
	cvta.to.global.u64 	%rd16, %rd19;
	mul.wide.s32 	%rd17, %r70, 4;
	add.s64 	%rd18, %rd16, %rd17;
	st.global.f32 	[%rd18], %f232;
	add.s32 	%r71, %r71, 1;
	setp.ne.s32 	%p72, %r71, %r16;
	@%p72 bra 	$L__BB0_2;
$L__BB0_35:
	ret;

}
	// .globl	_Z20centroidUpdateKernelPKfS0_Pfiiif
.visible .entry _Z20centroidUpdateKernelPKfS0_Pfiiif(
	.param .u64 .ptr .align 1 _Z20centroidUpdateKernelPKfS0_Pfiiif_param_0,
	.param .u64 .ptr .align 1 _Z20centroidUpdateKernelPKfS0_Pfiiif_param_1,
	.param .u64 .ptr .align 1 _Z20centroidUpdateKernelPKfS0_Pfiiif_param_2,
	.param .u32 _Z20centroidUpdateKernelPKfS0_Pfiiif_param_3,
	.param .u32 _Z20centroidUpdateKernelPKfS0_Pfiiif_param_4,
	.param .u32 _Z20centroidUpdateKernelPKfS0_Pfiiif_param_5,
	.param .f32 _Z20centroidUpdateKernelPKfS0_Pfiiif_param_6
)
{
	.reg .pred 	%p<36>;
	.reg .b32 	%r<59>;
	.reg .b32 	%f<86>;
	.reg .b64 	%rd<21>;

	ld.param.u64 	%rd4, [_Z20centroidUpdateKernelPKfS0_Pfiiif_param_0];
	ld.param.u64 	%rd5, [_Z20centroidUpdateKernelPKfS0_Pfiiif_param_1];
	ld.param.u64 	%rd6, [_Z20centroidUpdateKernelPKfS0_Pfiiif_param_2];
	ld.param.u32 	%r22, [_Z20centroidUpdateKernelPKfS0_Pfiiif_param_3];
	ld.param.u32 	%r23, [_Z20centroidUpdateKernelPKfS0_Pfiiif_param_4];
	ld.param.u32 	%r24, [_Z20centroidUpdateKernelPKfS0_Pfiiif_param_5];
	ld.param.f32 	%f16, [_Z20centroidUpdateKernelPKfS0_Pfiiif_param_6];
	cvta.to.global.u64 	%rd1, %rd6;
	mov.u32 	%r25, %ctaid.x;
	mov.u32 	%r26, %ntid.x;
	mov.u32 	%r27, %tid.x;
	mad.lo.s32 	%r1, %r25, %r26, %r27;
	setp.ge.s32 	%p1, %r1, %r23;
	setp.lt.s32 	%p2, %r24, 1;
	or.pred  	%p3, %p1, %p2;
	@%p3 bra 	$L__BB1_25;
	setp.lt.s32 	%p4, %r22, 1;
	mul.f32 	%f17, %f16, 0f3F000000;
	cvt.rzi.f32.f32 	%f18, %f17;
	add.f32 	%f19, %f18, %f18;
	sub.f32 	%f20, %f16, %f19;
	abs.f32 	%f1, %f20;
	abs.f32 	%f2, %f16;
	mul.lo.s32 	%r2, %r24, %r1;
	@%p4 bra 	$L__BB1_14;
	neg.s32 	%r3, %r22;
	cvta.to.global.u64 	%rd2, %rd5;
	cvta.to.global.u64 	%rd3, %rd4;
	cvt.rmi.f32.f32 	%f3, %f16;
	mov.b32 	%r51, 0;
$L__BB1_3:
	mov.f32 	%f83, 0f00000000;
	mov.u32 	%r52, %r1;
	mov.u32 	%r53, %r51;
	mov.u32 	%r54, %r3;
	mov.f32 	%f84, %f83;
$L__BB1_4:
	setp.eq.f32 	%p13, %f16, 0f00000000;
	mul.wide.s32 	%rd15, %r52, 4;
	add.s64 	%rd16, %rd2, %rd15;
	ld.global.f32 	%f6, [%rd16];
	abs.f32 	%f7, %f6;
	setp.lt.f32 	%p14, %f7, 0f00800000;
	mul.f32 	%f24, %f7, 0f4B800000;
	selp.f32 	%f25, %f24, %f7, %p14;
	selp.f32 	%f26, 0fC1C00000, 0f00000000, %p14;
	mov.b32 	%r36, %f25;
	add.s32 	%r37, %r36, -1060439283;
	and.b32  	%r38, %r37, -8388608;
	sub.s32 	%r39, %r36, %r38;
	mov.b32 	%f27, %r39;
	cvt.rn.f32.s32 	%f28, %r38;
	fma.rn.f32 	%f29, %f28, 0f34000000, %f26;
	add.f32 	%f30, %f27, 0fBF800000;
	add.f32 	%f31, %f27, 0f3F800000;
	rcp.approx.ftz.f32 	%f32, %f31;
	add.f32 	%f33, %f30, %f30;
	mul.f32 	%f34, %f33, %f32;
	mul.f32 	%f35, %f34, %f34;
	sub.f32 	%f36, %f30, %f34;
	add.f32 	%f37, %f36, %f36;
	neg.f32 	%f38, %f34;
	fma.rn.f32 	%f39, %f38, %f30, %f37;
	mul.rn.f32 	%f40, %f32, %f39;
	fma.rn.f32 	%f41, %f35, 0f3A2C32E4, 0f3B52E7DB;
	fma.rn.f32 	%f42, %f41, %f35, 0f3C93BB73;
	fma.rn.f32 	%f43, %f42, %f35, 0f3DF6384F;
	mul.rn.f32 	%f44, %f43, %f35;
	fma.rn.f32 	%f45, %f34, 0f3FB8AA3B, %f29;
	sub.f32 	%f46, %f29, %f45;
	fma.rn.f32 	%f47, %f34, 0f3FB8AA3B, %f46;
	fma.rn.f32 	%f48, %f40, 0f3FB8AA3B, %f47;
	fma.rn.f32 	%f49, %f34, 0f32A55E34, %f48;
	mul.f32 	%f50, %f44, 0f40400000;
	fma.rn.f32 	%f51, %f50, %f40, %f49;
	fma.rn.f32 	%f52, %f44, %f34, %f51;
	add.rn.f32 	%f53, %f45, %f52;
	neg.f32 	%f54, %f45;
	add.rn.f32 	%f55, %f53, %f54;
	neg.f32 	%f56, %f55;
	add.rn.f32 	%f57, %f52, %f56;
	mul.rn.f32 	%f58, %f53, %f16;
	neg.f32 	%f59, %f58;
	fma.rn.f32 	%f60, %f53, %f16, %f59;
	fma.rn.f32 	%f61, %f57, %f16, %f60;
	cvt.rni.f32.f32 	%f62, %f58;
	sub.f32 	%f63, %f58, %f62;
	add.f32 	%f64, %f63, %f61;
	fma.rn.f32 	%f65, %f64, 0f391FCB8E, 0f3AAF85ED;
	fma.rn.f32 	%f66, %f65, %f64, 0f3C1D9856;
	fma.rn.f32 	%f67, %f66, %f64, 0f3D6357BB;
	fma.rn.f32 	%f68, %f67, %f64, 0f3E75FDEC;
	fma.rn.f32 	%f69, %f68, %f64, 0f3F317218;
	fma.rn.f32 	%f70, %f69, %f64, 0f3F800000;
	cvt.rzi.s32.f32 	%r40, %f62;
	setp.gt.f32 	%p15, %f62, 0f00000000;
	selp.b32 	%r41, 0, -2097152000, %p15;
	add.s32 	%r42, %r41, 2130706432;
	mov.b32 	%f71, %r42;
	mul.f32 	%f72, %f70, %f71;
	shl.b32 	%r43, %r40, 23;
	sub.s32 	%r44, %r43, %r41;
	mov.b32 	%f73, %r44;
	mul.f32 	%f74, %f72, %f73;
	abs.f32 	%f75, %f58;
	setp.gt.f32 	%p16, %f75, 0f43180000;
	setp.lt.f32 	%p17, %f58, 0f00000000;
	selp.f32 	%f76, 0f00000000, 0f7F800000, %p17;
	selp.f32 	%f8, %f76, %f74, %p16;
	setp.eq.f32 	%p18, %f6, 0f3F800000;
	or.pred  	%p19, %p13, %p18;
	mov.f32 	%f85, 0f3F800000;
	@%p19 bra 	$L__BB1_12;
	setp.nan.f32 	%p20, %f2, %f2;
	setp.nan.f32 	%p21, %f7, %f7;
	or.pred  	%p22, %p21, %p20;
	@%p22 bra 	$L__BB1_11;
	setp.eq.f32 	%p23, %f6, 0f00000000;
	setp.eq.f32 	%p24, %f7, 0f7F800000;
	or.pred  	%p25, %p23, %p24;
	@%p25 bra 	$L__BB1_10;
	setp.eq.f32 	%p26, %f2, 0f7F800000;
	setp.eq.f32 	%p27, %f6, 0fBF800000;
	and.pred  	%p28, %p27, %p26;
	@%p28 bra 	$L__BB1_12;
	setp.geu.f32 	%p29, %f6, 0f00000000;
	mov.f32 	%f85, %f8;
	@%p29 bra 	$L__BB1_12;
	setp.neu.f32 	%p30, %f16, %f3;
	setp.neu.f32 	%p31, %f1, 0f3F800000;
	neg.f32 	%f78, %f8;
	selp.f32 	%f79, %f8, %f78, %p31;
	selp.f32 	%f85, 0f7FFFFFFF, %f79, %p30;
	bra.uni 	$L__BB1_12;
$L__BB1_10:
	setp.lt.f32 	%p32, %f16, 0f00000000;
	setp.neu.f32 	%p33, %f1, 0f3F800000;
	add.f32 	%f80, %f6, %f6;
	mov.b32 	%r45, %f80;
	xor.b32  	%r46, %r45, 2139095040;
	selp.b32 	%r47, %r46, %r45, %p32;
	and.b32  	%r48, %r47, 2147483647;
	selp.b32 	%r49, %r48, %r47, %p33;
	mov.b32 	%f85, %r49;
	bra.uni 	$L__BB1_12;
$L__BB1_11:
	add.rn.f32 	%f85, %f6, %f16;
$L__BB1_12:
	mul.wide.u32 	%rd17, %r53, 4;
	add.s64 	%rd18, %rd3, %rd17;
	ld.global.f32 	%f81, [%rd18];
	fma.rn.f32 	%f84, %f85, %f81, %f84;
	add.f32 	%f83, %f83, %f85;
	add.s32 	%r54, %r54, 1;
	setp.ne.s32 	%p34, %r54, 0;
	add.s32 	%r53, %r53, %r24;
	add.s32 	%r52, %r52, %r23;
	@%p34 bra 	$L__BB1_4;
	div.rn.f32 	%f82, %f84, %f83;
	add.s32 	%r50, %r51, %r2;
	mul.wide.s32 	%rd19, %r50, 4;
	add.s64 	%rd20, %rd1, %rd19;
	st.global.f32 	[%rd20], %f82;
	add.s32 	%r51, %r51, 1;
	setp.eq.s32 	%p35, %r51, %r24;
	@%p35 bra 	$L__BB1_25;
	bra.uni 	$L__BB1_3;
$L__BB1_14:
	mov.f32 	%f21, 0f00000000;
	div.rn.f32 	%f15, %f21, 0f00000000;
	and.b32  	%r12, %r24, 7;
	setp.lt.u32 	%p5, %r24, 8;
	mov.b32 	%r57, 0;
	@%p5 bra 	$L__BB1_17;
	and.b32  	%r57, %r24, 2147483640;
	mov.b32 	%r55, 0;
$L__BB1_16:
	.pragma "nounroll";
	add.s32 	%r30, %r55, %r2;
	mul.wide.s32 	%rd7, %r30, 4;
	add.s64 	%rd8, %rd1, %rd7;
	st.global.f32 	[%rd8], %f15;
	st.global.f32 	[%rd8+4], %f15;
	st.global.f32 	[%rd8+8], %f15;
	st.global.f32 	[%rd8+12], %f15;
	st.global.f32 	[%rd8+16], %f15;
	st.global.f32 	[%rd8+20], %f15;
	st.global.f32 	[%rd8+24], %f15;
	st.global.f32 	[%rd8+28], %f15;
	add.s32 	%r55, %r55, 8;
	setp.ne.s32 	%p6, %r55, %r57;
	@%p6 bra 	$L__BB1_16;
$L__BB1_17:
	setp.eq.s32 	%p7, %r12, 0;
	@%p7 bra 	$L__BB1_25;
	and.b32  	%r17, %r24, 3;
	setp.lt.u32 	%p8, %r12, 4;
	@%p8 bra 	$L__BB1_20;
	add.s32 	%r31, %r57, %r2;
	mul.wide.s32 	%rd9, %r31, 4;
	add.s64 	%rd10, %rd1, %rd9;
	st.global.f32 	[%rd10], %f15;
	st.global.f32 	[%rd10+4], %f15;
	st.global.f32 	[%rd10+8], %f15;
	st.global.f32 	[%rd10+12], %f15;
	add.s32 	%r57, %r57, 4;
$L__BB1_20:
	setp.eq.s32 	%p9, %r17, 0;
	@%p9 bra 	$L__BB1_25;
	setp.eq.s32 	%p10, %r17, 1;
	@%p10 bra 	$L__BB1_23;
	add.s32 	%r32, %r57, %r2;
	mul.wide.s32 	%rd11, %r32, 4;
	add.s64 	%rd12, %rd1, %rd11;
	st.global.f32 	[%rd12], %f15;
	st.global.f32 	[%rd12+4], %f15;
	add.s32 	%r57, %r57, 2;
$L__BB1_23:
	and.b32  	%r33, %r24, 1;
	setp.eq.b32 	%p11, %r33, 1;
	not.pred 	%p12, %p11;
	@%p12 bra 	$L__BB1_25;
	add.s32 	%r34, %r57, %r2;
	mul.wide.s32 	%rd13, %r34, 4;
	add.s64 	%rd14, %rd1, %rd13;
	st.global.f32 	[%rd14], %f15;
$L__BB1_25:
	ret;

}


// ===== COMPILED SASS (sm_100) =====

	.target	sm_100

	.elftype	@"ET_EXEC"


//--------------------- .note.nv.tkinfo           --------------------------
	.section	.note.nv.tkinfo,"",@"SHT_NOTE"
	.sectionflags	@"SHF_NOTE_NV_TKINFO"
	.tkinfo
        /*0018*/ 	.word	0x00000002
        /*0030*/ 	.string	""
        /*0030*/ 	.string	"ptxas"
        /*0030*/ 	.string	"Cuda compilation tools, release 13.0, V13.0.88"
        /*0030*/ 	.string	"Build cuda_13.0.r13.0/compiler.36424714_0"
        /*0030*/ 	.string	"-arch sm_100 -m 64 "



//--------------------- .note.nv.cuinfo           --------------------------
	.section	.note.nv.cuinfo,"",@"SHT_NOTE"
	.sectionflags	@"SHF_NOTE_NV_CUINFO"
        /*0018*/ 	.short	0x0002
        /*001a*/ 	.short	0x0064
        /*001c*/ 	.short	0x0082
	.zero		2


//--------------------- .nv.info                  --------------------------
	.section	.nv.info,"",@"SHT_CUDA_INFO"
	.align	4


	//----- nvinfo : EIATTR_REGCOUNT
	.align		4
        /*0000*/ 	.byte	0x04, 0x2f
        /*0002*/ 	.short	(.L_1 - .L_0)
	.align		4
.L_0:
        /*0004*/ 	.word	index@(_Z27membershipCalculationKernelPKfS0_Pfiiif)
        /*0008*/ 	.word	0x0000001c


	//----- nvinfo : EIATTR_FRAME_SIZE
	.align		4
.L_1:
        /*000c*/ 	.byte	0x04, 0x11
        /*000e*/ 	.short	(.L_3 - .L_2)
	.align		4
.L_2:
        /*0010*/ 	.word	index@($__internal_2_$__cuda_sm3x_div_rn_noftz_f32_slowpath)
        /*0014*/ 	.word	0x00000000


	//----- nvinfo : EIATTR_FRAME_SIZE
	.align		4
.L_3:
        /*0018*/ 	.byte	0x04, 0x11
        /*001a*/ 	.short	(.L_5 - .L_4)
	.align		4
.L_4:
        /*001c*/ 	.word	index@($__internal_1_$__cuda_sm20_rcp_rn_f32_slowpath)
        /*0020*/ 	.word	0x00000000


	//----- nvinfo : EIATTR_FRAME_SIZE
	.align		4
.L_5:
        /*0024*/ 	.byte	0x04, 0x11
        /*0026*/ 	.short	(.L_7 - .L_6)
	.align		4
.L_6:
        /*0028*/ 	.word	index@(_Z27membershipCalculationKernelPKfS0_Pfiiif)
        /*002c*/ 	.word	0x00000000


	//----- nvinfo : EIATTR_REGCOUNT
	.align		4
.L_7:
        /*0030*/ 	.byte	0x04, 0x2f
        /*0032*/ 	.short	(.L_9 - .L_8)
	.align		4
.L_8:
        /*0034*/ 	.word	index@(_Z20centroidUpdateKernelPKfS0_Pfiiif)
        /*0038*/ 	.word	0x00000019


	//----- nvinfo : EIATTR_FRAME_SIZE
	.align		4
.L_9:
        /*003c*/ 	.byte	0x04, 0x11
        /*003e*/ 	.short	(.L_11 - .L_10)
	.align		4
.L_10:
        /*0040*/ 	.word	index@($__internal_0_$__cuda_sm3x_div_rn_noftz_f32_slowpath)
        /*0044*/ 	.word	0x00000000


	//----- nvinfo : EIATTR_FRAME_SIZE
	.align		4
.L_11:
        /*0048*/ 	.byte	0x04, 0x11
        /*004a*/ 	.short	(.L_13 - .L_12)
	.align		4
.L_12:
        /*004c*/ 	.word	index@(_Z20centroidUpdateKernelPKfS0_Pfiiif)
        /*0050*/ 	.word	0x00000000


	//----- nvinfo : EIATTR_MIN_STACK_SIZE
	.align		4
.L_13:
        /*0054*/ 	.byte	0x04, 0x12
        /*0056*/ 	.short	(.L_15 - .L_14)
	.align		4
.L_14:
        /*0058*/ 	.word	index@(_Z20centroidUpdateKernelPKfS0_Pfiiif)
        /*005c*/ 	.word	0x00000000


	//----- nvinfo : EIATTR_MIN_STACK_SIZE
	.align		4
.L_15:
        /*0060*/ 	.byte	0x04, 0x12
        /*0062*/ 	.short	(.L_17 - .L_16)
	.align		4
.L_16:
        /*0064*/ 	.word	index@(_Z27membershipCalculationKernelPKfS0_Pfiiif)
        /*0068*/ 	.word	0x00000000
.L_17:


//--------------------- .nv.compat                --------------------------
	.section	.nv.compat,"",@"SHT_CUDA_COMPAT_INFO"
	.align	4
        /*0000*/ 	.byte	0x02, 0x09, 0x00, 0x00, 0x02, 0x02, 0x01, 0x00, 0x02, 0x05, 0x05, 0x00, 0x03, 0x07, 0x01, 0x01
        /*0010*/ 	.byte	0x02, 0x03, 0x00, 0x00, 0x02, 0x06, 0x01, 0x00, 0x04, 0x0b, 0x08, 0x00, 0x01, 0x00, 0x00, 0x00
        /*0020*/ 	.byte	0x00, 0x00, 0x00, 0x00


//--------------------- .nv.info._Z20centroidUpdateKernelPKfS0_Pfiiif --------------------------
	.section	.nv.info._Z20centroidUpdateKernelPKfS0_Pfiiif,"",@"SHT_CUDA_INFO"
	.sectionflags	@""
	.align	4


	//----- nvinfo : EIATTR_CUDA_API_VERSION
	.align		4
        /*0000*/ 	.byte	0x04, 0x37
        /*0002*/ 	.short	(.L_19 - .L_18)
.L_18:
        /*0004*/ 	.word	0x00000082


	//----- nvinfo : EIATTR_KPARAM_INFO
	.align		4
.L_19:
        /*0008*/ 	.byte	0x04, 0x17
        /*000a*/ 	.short	(.L_21 - .L_20)
.L_20:
        /*000c*/ 	.word	0x00000000
        /*0010*/ 	.short	0x0006
        /*0012*/ 	.short	0x0024
        /*0014*/ 	.byte	0x00, 0xf0, 0x11, 0x00


	//----- nvinfo : EIATTR_KPARAM_INFO
	.align		4
.L_21:
        /*0018*/ 	.byte	0x04, 0x17
        /*001a*/ 	.short	(.L_23 - .L_22)
.L_22:
        /*001c*/ 	.word	0x00000000
        /*0020*/ 	.short	0x0005
        /*0022*/ 	.short	0x0020
        /*0024*/ 	.byte	0x00, 0xf0, 0x11, 0x00


	//----- nvinfo : EIATTR_KPARAM_INFO
	.align		4
.L_23:
        /*0028*/ 	.byte	0x04, 0x17
        /*002a*/ 	.short	(.L_25 - .L_24)
.L_24:
        /*002c*/ 	.word	0x00000000
        /*0030*/ 	.short	0x0004
        /*0032*/ 	.short	0x001c
        /*0034*/ 	.byte	0x00, 0xf0, 0x11, 0x00


	//----- nvinfo : EIATTR_KPARAM_INFO
	.align		4
.L_25:
        /*0038*/ 	.byte	0x04, 0x17
        /*003a*/ 	.short	(.L_27 - .L_26)
.L_26:
        /*003c*/ 	.word	0x00000000
        /*0040*/ 	.short	0x0003
        /*0042*/ 	.short	0x0018
        /*0044*/ 	.byte	0x00, 0xf0, 0x11, 0x00


	//----- nvinfo : EIATTR_KPARAM_INFO
	.align		4
.L_27:
        /*0048*/ 	.byte	0x04, 0x17
        /*004a*/ 	.short	(.L_29 - .L_28)
.L_28:
        /*004c*/ 	.word	0x00000000
        /*0050*/ 	.short	0x0002
        /*0052*/ 	.short	0x0010
        /*0054*/ 	.byte	0x00, 0xf5, 0x21, 0x00


	//----- nvinfo : EIATTR_KPARAM_INFO
	.align		4
.L_29:
        /*0058*/ 	.byte	0x04, 0x17
        /*005a*/ 	.short	(.L_31 - .L_30)
.L_30:
        /*005c*/ 	.word	0x00000000
        /*0060*/ 	.short	0x0001
        /*0062*/ 	.short	0x0008
        /*0064*/ 	.byte	0x00, 0xf5, 0x21, 0x00


	//----- nvinfo : EIATTR_KPARAM_INFO
	.align		4
.L_31:
        /*0068*/ 	.byte	0x04, 0x17
        /*006a*/ 	.short	(.L_33 - .L_32)
.L_32:
        /*006c*/ 	.word	0x00000000
        /*0070*/ 	.short	0x0000
        /*0072*/ 	.short	0x0000
        /*0074*/ 	.byte	0x00, 0xf5, 0x21, 0x00


	//----- nvinfo : EIATTR_SPARSE_MMA_MASK
	.align		4
.L_33:
        /*0078*/ 	.byte	0x03, 0x50
        /*007a*/ 	.short	0x0000


	//----- nvinfo : EIATTR_MAXREG_COUNT
	.align		4
        /*007c*/ 	.byte	0x03, 0x1b
        /*007e*/ 	.short	0x00ff


	//----- nvinfo : EIATTR_MERCURY_ISA_VERSION
	.align		4
        /*0080*/ 	.byte	0x03, 0x5f
        /*0082*/ 	.short	0x0101


	//----- nvinfo : EIATTR_VRC_CTA_INIT_COUNT
	.align		4
        /*0084*/ 	.byte	0x02, 0x4a
	.zero		1
	.zero		1


	//----- nvinfo : EIATTR_EXIT_INSTR_OFFSETS
	.align		4
        /*0088*/ 	.byte	0x04, 0x1c
        /*008a*/ 	.short	(.L_35 - .L_34)


	//   ....[0]....
.L_34:
        /*008c*/ 	.word	0x00000090


	//   ....[1]....
        /*0090*/ 	.word	0x00000990


	//   ....[2]....
        /*0094*/ 	.word	0x00000c00


	//   ....[3]....
        /*0098*/ 	.word	0x00000cd0


	//   ....[4]....
        /*009c*/ 	.word	0x00000d60


	//   ....[5]....
        /*00a0*/ 	.word	0x00000dc0


	//----- nvinfo : EIATTR_CRS_STACK_SIZE
	.align		4
.L_35:
        /*00a4*/ 	.byte	0x04, 0x1e
        /*00a6*/ 	.short	(.L_37 - .L_36)
.L_36:
        /*00a8*/ 	.word	0x00000000


	//----- nvinfo : EIATTR_CBANK_PARAM_SIZE
	.align		4
.L_37:
        /*00ac*/ 	.byte	0x03, 0x19
        /*00ae*/ 	.short	0x0028


	//----- nvinfo : EIATTR_PARAM_CBANK
	.align		4
        /*00b0*/ 	.byte	0x04, 0x0a
        /*00b2*/ 	.short	(.L_39 - .L_38)
	.align		4
.L_38:
        /*00b4*/ 	.word	index@(.nv.constant0._Z20centroidUpdateKernelPKfS0_Pfiiif)
        /*00b8*/ 	.short	0x0380
        /*00ba*/ 	.short	0x0028


	//----- nvinfo : EIATTR_SW_WAR
	.align		4
.L_39:
        /*00bc*/ 	.byte	0x04, 0x36
        /*00be*/ 	.short	(.L_41 - .L_40)
.L_40:
        /*00c0*/ 	.word	0x00000008
.L_41:


//--------------------- .nv.info._Z27membershipCalculationKernelPKfS0_Pfiiif --------------------------
	.section	.nv.info._Z27membershipCalculationKernelPKfS0_Pfiiif,"",@"SHT_CUDA_INFO"
	.sectionflags	@""
	.align	4


	//----- nvinfo : EIATTR_CUDA_API_VERSION
	.align		4
        /*0000*/ 	.byte	0x04, 0x37
        /*0002*/ 	.short	(.L_43 - .L_42)
.L_42:
        /*0004*/ 	.word	0x00000082


	//----- nvinfo : EIATTR_KPARAM_INFO
	.align		4
.L_43:
        /*0008*/ 	.byte	0x04, 0x17
        /*000a*/ 	.short	(.L_45 - .L_44)
.L_44:
        /*000c*/ 	.word	0x00000000
        /*0010*/ 	.short	0x0006
        /*0012*/ 	.short	0x0024
        /*0014*/ 	.byte	0x00, 0xf0, 0x11, 0x00


	//----- nvinfo : EIATTR_KPARAM_INFO
	.align		4
.L_45:
        /*0018*/ 	.byte	0x04, 0x17
        /*001a*/ 	.short	(.L_47 - .L_46)
.L_46:
        /*001c*/ 	.word	0x00000000
        /*0020*/ 	.short	0x0005
        /*0022*/ 	.short	0x0020
        /*0024*/ 	.byte	0x00, 0xf0, 0x11, 0x00


	//----- nvinfo : EIATTR_KPARAM_INFO
	.align		4
.L_47:
        /*0028*/ 	.byte	0x04, 0x17
        /*002a*/ 	.short	(.L_49 - .L_48)
.L_48:
        /*002c*/ 	.word	0x00000000
        /*0030*/ 	.short	0x0004
        /*0032*/ 	.short	0x001c
        /*0034*/ 	.byte	0x00, 0xf0, 0x11, 0x00


	//----- nvinfo : EIATTR_KPARAM_INFO
	.align		4
.L_49:
        /*0038*/ 	.byte	0x04, 0x17
        /*003a*/ 	.short	(.L_51 - .L_50)
.L_50:
        /*003c*/ 	.word	0x00000000
        /*0040*/ 	.short	0x0003
        /*0042*/ 	.short	0x0018
        /*0044*/ 	.byte	0x00, 0xf0, 0x11, 0x00


	//----- nvinfo : EIATTR_KPARAM_INFO
	.align		4
.L_51:
        /*0048*/ 	.byte	0x04, 0x17
        /*004a*/ 	.short	(.L_53 - .L_52)
.L_52:
        /*004c*/ 	.word	0x00000000
        /*0050*/ 	.short	0x0002
        /*0052*/ 	.short	0x0010
        /*0054*/ 	.byte	0x00, 0xf5, 0x21, 0x00


	//----- nvinfo : EIATTR_KPARAM_INFO
	.align		4
.L_53:
        /*0058*/ 	.byte	0x04, 0x17
        /*005a*/ 	.short	(.L_55 - .L_54)
.L_54:
        /*005c*/ 	.word	0x00000000
        /*0060*/ 	.short	0x0001
        /*0062*/ 	.short	0x0008
        /*0064*/ 	.byte	0x00, 0xf5, 0x21, 0x00


	//----- nvinfo : EIATTR_KPARAM_INFO
	.align		4
.L_55:
        /*0068*/ 	.byte	0x04, 0x17
        /*006a*/ 	.short	(.L_57 - .L_56)
.L_56:
        /*006c*/ 	.word	0x00000000
        /*0070*/ 	.short	0x0000
        /*0072*/ 	.short	0x0000
        /*0074*/ 	.byte	0x00, 0xf5, 0x21, 0x00


	//----- nvinfo : EIATTR_SPARSE_MMA_MASK
	.align		4
.L_57:
        /*0078*/ 	.byte	0x03, 0x50
        /*007a*/ 	.short	0x0000


	//----- nvinfo : EIATTR_MAXREG_COUNT
	.align		4
        /*007c*/ 	.byte	0x03, 0x1b
        /*007e*/ 	.short	0x00ff


	//----- nvinfo : EIATTR_MERCURY_ISA_VERSION
	.align		4
        /*0080*/ 	.byte	0x03, 0x5f
        /*0082*/ 	.short	0x0101


	//----- nvinfo : EIATTR_VRC_CTA_INIT_COUNT
	.align		4
        /*0084*/ 	.byte	0x02, 0x4a
	.zero		1
	.zero		1


	//----- nvinfo : EIATTR_EXIT_INSTR_OFFSETS
	.align		4
        /*0088*/ 	.byte	0x04, 0x1c
        /*008a*/ 	.short	(.L_59 - .L_58)


	//   ....[0]....
.L_58:
        /*008c*/ 	.word	0x00000080


	//   ....[1]....
        /*0090*/ 	.word	0x00001df0


	//----- nvinfo : EIATTR_CRS_STACK_SIZE
	.align		4
.L_59:
        /*0094*/ 	.byte	0x04, 0x1e
        /*0096*/ 	.short	(.L_61 - .L_60)
.L_60:
        /*0098*/ 	.word	0x00000000


	//----- nvinfo : EIATTR_CBANK_PARAM_SIZE
	.align		4
.L_61:
        /*009c*/ 	.byte	0x03, 0x19
        /*009e*/ 	.short	0x0028


	//----- nvinfo : EIATTR_PARAM_CBANK
	.align		4
        /*00a0*/ 	.byte	0x04, 0x0a
        /*00a2*/ 	.short	(.L_63 - .L_62)
	.align		4
.L_62:
        /*00a4*/ 	.word	index@(.nv.constant0._Z27membershipCalculationKernelPKfS0_Pfiiif)
        /*00a8*/ 	.short	0x0380
        /*00aa*/ 	.short	0x0028


	//----- nvinfo : EIATTR_SW_WAR
	.align		4
.L_63:
        /*00ac*/ 	.byte	0x04, 0x36
        /*00ae*/ 	.short	(.L_65 - .L_64)
.L_64:
        /*00b0*/ 	.word	0x00000008
.L_65:


//--------------------- .nv.callgraph             --------------------------
	.section	.nv.callgraph,"",@"SHT_CUDA_CALLGRAPH"
	.align	4
	.sectionentsize	8
	.align		4
        /*0000*/ 	.word	0x00000000
	.align		4
        /*0004*/ 	.word	0xffffffff
	.align		4
        /*0008*/ 	.word	0x00000000
	.align		4
        /*000c*/ 	.word	0xfffffffe
	.align		4
        /*0010*/ 	.word	0x00000000
	.align		4
        /*0014*/ 	.word	0xfffffffd
	.align		4
        /*0018*/ 	.word	0x00000000
	.align		4
        /*001c*/ 	.word	0xfffffffc


//--------------------- .text._Z20centroidUpdateKernelPKfS0_Pfiiif --------------------------
	.section	.text._Z20centroidUpdateKernelPKfS0_Pfiiif,"ax",@progbits
	.align	128
        .global         _Z20centroidUpdateKernelPKfS0_Pfiiif
        .type           _Z20centroidUpdateKernelPKfS0_Pfiiif,@function
        .size           _Z20centroidUpdateKernelPKfS0_Pfiiif,(.L_x_61 - _Z20centroidUpdateKernelPKfS0_Pfiiif)
        .other          _Z20centroidUpdateKernelPKfS0_Pfiiif,@"STO_CUDA_ENTRY STV_DEFAULT"
_Z20centroidUpdateKernelPKfS0_Pfiiif:
.text._Z20centroidUpdateKernelPKfS0_Pfiiif:
[----:B------:R-:W-:Y:S01]  /*0000*/  LDC R1, c[0x0][0x37c] ;  /* 0x0000df00ff017b82 */ /* 0x000fe20000000800 */
[----:B------:R-:W0:Y:S07]  /*0010*/  S2R R3, SR_TID.X ;  /* 0x0000000000037919 */ /* 0x000e2e0000002100 */
[----:B------:R-:W0:Y:S01]  /*0020*/  S2UR UR4, SR_CTAID.X ;  /* 0x00000000000479c3 */ /* 0x000e220000002500 */
[----:B------:R-:W1:Y:S07]  /*0030*/  LDCU UR5, c[0x0][0x39c] ;  /* 0x00007380ff0577ac */ /* 0x000e6e0008000800 */
[----:B------:R-:W0:Y:S08]  /*0040*/  LDC R6, c[0x0][0x360] ;  /* 0x0000d800ff067b82 */ /* 0x000e300000000800 */
[----:B------:R-:W2:Y:S01]  /*0050*/  LDC R0, c[0x0][0x3a0] ;  /* 0x0000e800ff007b82 */ /* 0x000ea20000000800 */
[----:B0-----:R-:W-:Y:S01]  /*0060*/  IMAD R6, R6, UR4, R3 ;  /* 0x0000000406067c24 */ /* 0x001fe2000f8e0203 */
[----:B--2---:R-:W-:-:S04]  /*0070*/  ISETP.GE.AND P0, PT, R0, 0x1, PT ;  /* 0x000000010000780c */ /* 0x004fc80003f06270 */
[----:B-1----:R-:W-:-:S13]  /*0080*/  ISETP.GE.OR P0, PT, R6, UR5, !P0 ;  /* 0x0000000506007c0c */ /* 0x002fda000c706670 */
[----:B------:R-:W-:Y:S05]  /*0090*/  @P0 EXIT ;  /* 0x000000000000094d */ /* 0x000fea0003800000 */
[----:B------:R-:W0:Y:S01]  /*00a0*/  LDCU UR4, c[0x0][0x398] ;  /* 0x00007300ff0477ac */ /* 0x000e220008000800 */
[----:B------:R-:W1:Y:S01]  /*00b0*/  LDCU.64 UR8, c[0x0][0x358] ;  /* 0x00006b00ff0877ac */ /* 0x000e620008000a00 */
[----:B0-----:R-:W-:-:S09]  /*00c0*/  UISETP.GE.AND UP0, UPT, UR4, 0x1, UPT ;  /* 0x000000010400788c */ /* 0x001fd2000bf06270 */
[----:B-1----:R-:W-:Y:S05]  /*00d0*/  BRA.U !UP0, `(.L_x_0) ;  /* 0x0000000908387547 */ /* 0x002fea000b800000 */
[----:B------:R-:W0:Y:S01]  /*00e0*/  LDC R3, c[0x0][0x3a4] ;  /* 0x0000e900ff037b82 */ /* 0x000e220000000800 */
[----:B------:R-:W-:-:S03]  /*00f0*/  UIADD3 UR6, UPT, UPT, -UR4, URZ, URZ ;  /* 0x000000ff04067290 */ /* 0x000fc6000fffe1ff */
[----:B------:R-:W-:Y:S01]  /*0100*/  UMOV UR4, URZ ;  /* 0x000000ff00047c82 */ /* 0x000fe20008000000 */
[----:B0-----:R-:W-:Y:S01]  /*0110*/  FMUL R0, R3, 0.5 ;  /* 0x3f00000003007820 */ /* 0x001fe20000400000 */
[----:B------:R-:W-:Y:S08]  /*0120*/  FRND.FLOOR R7, R3 ;  /* 0x0000000300077307 */ /* 0x000ff00000205000 */
[----:B------:R-:W0:Y:S02]  /*0130*/  FRND.TRUNC R0, R0 ;  /* 0x0000000000007307 */ /* 0x000e24000020d000 */
[----:B0-----:R-:W-:-:S04]  /*0140*/  FADD R8, R0, R0 ;  /* 0x0000000000087221 */ /* 0x001fc80000000000 */
[----:B------:R-:W-:-:S07]  /*0150*/  FADD R8, -R8, R3 ;  /* 0x0000000308087221 */ /* 0x000fce0000000100 */
.L_x_8:
[----:B0-----:R-:W0:Y:S01]  /*0160*/  LDC R10, c[0x0][0x3a0] ;  /* 0x0000e800ff0a7b82 */ /* 0x001e220000000800 */
[----:B------:R-:W1:Y:S01]  /*0170*/  LDCU UR5, c[0x0][0x3a4] ;  /* 0x00007480ff0577ac */ /* 0x000e620008000800 */
[----:B------:R-:W-:Y:S01]  /*0180*/  IMAD.MOV.U32 R9, RZ, RZ, RZ ;  /* 0x000000ffff097224 */ /* 0x000fe200078e00ff */
[----:B------:R-:W-:Y:S01]  /*0190*/  MOV R15, UR4 ;  /* 0x00000004000f7c02 */ /* 0x000fe20008000f00 */
[----:B------:R-:W-:Y:S01]  /*01a0*/  IMAD.MOV.U32 R13, RZ, RZ, R6 ;  /* 0x000000ffff0d7224 */ /* 0x000fe200078e0006 */
[----:B------:R-:W2:Y:S01]  /*01b0*/  LDCU UR7, c[0x0][0x39c] ;  /* 0x00007380ff0777ac */ /* 0x000ea20008000800 */
[----:B------:R-:W-:Y:S02]  /*01c0*/  IMAD.MOV.U32 R0, RZ, RZ, RZ ;  /* 0x000000ffff007224 */ /* 0x000fe400078e00ff */
[----:B------:R-:W3:Y:S08]  /*01d0*/  LDC R11, c[0x0][0x3a4] ;  /* 0x0000e900ff0b7b82 */ /* 0x000ef00000000800 */
[----:B------:R-:W4:Y:S01]  /*01e0*/  LDC.64 R2, c[0x0][0x388] ;  /* 0x0000e200ff027b82 */ /* 0x000f220000000a00 */
[----:B-1----:R-:W-:Y:S01]  /*01f0*/  FSETP.NEU.AND P1, PT, R7, UR5, PT ;  /* 0x0000000507007c0b */ /* 0x002fe2000bf2d000 */
[----:B------:R-:W-:-:S06]  /*0200*/  UMOV UR5, UR6 ;  /* 0x0000000600057c82 */ /* 0x000fcc0008000000 */
[----:B--2---:R-:W1:Y:S06]  /*0210*/  LDC.64 R4, c[0x0][0x380] ;  /* 0x0000e000ff047b82 */ /* 0x004e6c0000000a00 */
.L_x_5:
[----:B----4-:R-:W-:-:S05]  /*0220*/  IMAD.WIDE R16, R13, 0x4, R2 ;  /* 0x000000040d107825 */ /* 0x010fca00078e0202 */
[----:B------:R-:W2:Y:S01]  /*0230*/  LDG.E R12, desc[UR8][R16.64] ;  /* 0x00000008100c7981 */ /* 0x000ea2000c1e1900 */
[----:B------:R-:W-:Y:S01]  /*0240*/  BSSY.RECONVERGENT B0, `(.L_x_1) ;  /* 0x0000056000007945 */ /* 0x000fe20003800200 */
[C---:B--2---:R-:W-:Y:S01]  /*0250*/  FMUL R19, |R12|.reuse, 16777216 ;  /* 0x4b8000000c137820 */ /* 0x044fe20000400200 */
[----:B------:R-:W-:-:S04]  /*0260*/  FSETP.GEU.AND P0, PT, |R12|, 1.175494350822287508e-38, PT ;  /* 0x008000000c00780b */ /* 0x000fc80003f0e200 */
[----:B------:R-:W-:Y:S02]  /*0270*/  FSEL R19, R19, |R12|, !P0 ;  /* 0x4000000c13137208 */ /* 0x000fe40004000000 */
[----:B------:R-:W-:-:S03]  /*0280*/  FSEL R16, RZ, -24, P0 ;  /* 0xc1c00000ff107808 */ /* 0x000fc60000000000 */
[----:B------:R-:W-:-:S05]  /*0290*/  VIADD R14, R19, 0xc0cafb0d ;  /* 0xc0cafb0d130e7836 */ /* 0x000fca0000000000 */
[----:B------:R-:W-:-:S04]  /*02a0*/  LOP3.LUT R18, R14, 0xff800000, RZ, 0xc0, !PT ;  /* 0xff8000000e127812 */ /* 0x000fc800078ec0ff */
[----:B------:R-:W-:-:S05]  /*02b0*/  IADD3 R19, PT, PT, R19, -R18, RZ ;  /* 0x8000001213137210 */ /* 0x000fca0007ffe0ff */
[C---:B------:R-:W-:Y:S01]  /*02c0*/  FADD R14, R19.reuse, 1 ;  /* 0x3f800000130e7421 */ /* 0x040fe20000000000 */
[----:B------:R-:W-:Y:S01]  /*02d0*/  FADD R22, R19, -1 ;  /* 0xbf80000013167421 */ /* 0x000fe20000000000 */
[----:B------:R-:W-:-:S03]  /*02e0*/  I2FP.F32.S32 R19, R18 ;  /* 0x0000001200137245 */ /* 0x000fc60000201400 */
[----:B------:R-:W-:Y:S01]  /*02f0*/  FADD R21, R22, R22 ;  /* 0x0000001616157221 */ /* 0x000fe20000000000 */
[----:B------:R-:W2:Y:S01]  /*0300*/  MUFU.RCP R14, R14 ;  /* 0x0000000e000e7308 */ /* 0x000ea20000001000 */
[----:B------:R-:W-:Y:S02]  /*0310*/  FFMA R20, R19, 1.1920928955078125e-07, R16 ;  /* 0x3400000013147823 */ /* 0x000fe40000000010 */
[----:B--2---:R-:W-:Y:S01]  /*0320*/  FMUL R17, R14, R21 ;  /* 0x000000150e117220 */ /* 0x004fe20000400000 */
[----:B------:R-:W-:-:S03]  /*0330*/  IMAD.MOV.U32 R21, RZ, RZ, 0x3a2c32e4 ;  /* 0x3a2c32e4ff157424 */ /* 0x000fc600078e00ff */
[----:B------:R-:W-:Y:S01]  /*0340*/  FADD R19, R22, -R17 ;  /* 0x8000001116137221 */ /* 0x000fe20000000000 */
[C---:B------:R-:W-:Y:S01]  /*0350*/  FMUL R18, R17.reuse, R17 ;  /* 0x0000001111127220 */ /* 0x040fe20000400000 */
[----:B------:R-:W-:Y:S02]  /*0360*/  FFMA R16, R17, 1.4426950216293334961, R20 ;  /* 0x3fb8aa3b11107823 */ /* 0x000fe40000000014 */
[----:B------:R-:W-:Y:S01]  /*0370*/  FADD R19, R19, R19 ;  /* 0x0000001313137221 */ /* 0x000fe20000000000 */
[----:B------:R-:W-:Y:S01]  /*0380*/  FFMA R21, R18, R21, 0.0032181653659790754318 ;  /* 0x3b52e7db12157423 */ /* 0x000fe20000000015 */
[----:B------:R-:W-:Y:S02]  /*0390*/  FADD R20, R20, -R16 ;  /* 0x8000001014147221 */ /* 0x000fe40000000000 */
[----:B------:R-:W-:Y:S01]  /*03a0*/  FFMA R19, R22, -R17, R19 ;  /* 0x8000001116137223 */ /* 0x000fe20000000013 */
[----:B------:R-:W-:Y:S01]  /*03b0*/  FFMA R21, R18, R21, 0.018033718690276145935 ;  /* 0x3c93bb7312157423 */ /* 0x000fe20000000015 */
[----:B------:R-:W-:-:S02]  /*03c0*/  FFMA R20, R17, 1.4426950216293334961, R20 ;  /* 0x3fb8aa3b11147823 */ /* 0x000fc40000000014 */
[----:B------:R-:W-:Y:S01]  /*03d0*/  FMUL R19, R14, R19 ;  /* 0x000000130e137220 */ /* 0x000fe20000400000 */
[----:B------:R-:W-:-:S03]  /*03e0*/  FFMA R21, R18, R21, 0.12022458761930465698 ;  /* 0x3df6384f12157423 */ /* 0x000fc60000000015 */
[----:B------:R-:W-:Y:S01]  /*03f0*/  FFMA R20, R19, 1.4426950216293334961, R20 ;  /* 0x3fb8aa3b13147823 */ /* 0x000fe20000000014 */
[----:B------:R-:W-:-:S03]  /*0400*/  FMUL R18, R18, R21 ;  /* 0x0000001512127220 */ /* 0x000fc60000400000 */
[----:B------:R-:W-:Y:S01]  /*0410*/  FFMA R20, R17, 1.9251366722983220825e-08, R20 ;  /* 0x32a55e3411147823 */ /* 0x000fe20000000014 */
[----:B------:R-:W-:-:S04]  /*0420*/  FMUL R14, R18, 3 ;  /* 0x40400000120e7820 */ /* 0x000fc80000400000 */
[----:B------:R-:W-:-:S04]  /*0430*/  FFMA R19, R19, R14, R20 ;  /* 0x0000000e13137223 */ /* 0x000fc80000000014 */
[----:B------:R-:W-:-:S04]  /*0440*/  FFMA R19, R17, R18, R19 ;  /* 0x0000001211137223 */ /* 0x000fc80000000013 */
[----:B------:R-:W-:-:S04]  /*0450*/  FADD R21, R16, R19 ;  /* 0x0000001310157221 */ /* 0x000fc80000000000 */
[----:B---3--:R-:W-:Y:S01]  /*0460*/  FMUL R14, R21, R11 ;  /* 0x0000000b150e7220 */ /* 0x008fe20000400000 */
[----:B------:R-:W-:-:S03]  /*0470*/  FADD R16, -R16, R21 ;  /* 0x0000001510107221 */ /* 0x000fc60000000100 */
[----:B------:R-:W2:Y:S01]  /*0480*/  FRND R17, R14 ;  /* 0x0000000e00117307 */ /* 0x000ea20000201000 */
[----:B------:R-:W-:Y:S01]  /*0490*/  FADD R16, R19, -R16 ;  /* 0x8000001013107221 */ /* 0x000fe20000000000 */
[-C--:B------:R-:W-:Y:S01]  /*04a0*/  FFMA R21, R21, R11.reuse, -R14 ;  /* 0x0000000b15157223 */ /* 0x080fe2000000080e */
[C---:B------:R-:W-:Y:S02]  /*04b0*/  FSETP.GT.AND P2, PT, |R14|.reuse, 152, PT ;  /* 0x431800000e00780b */ /* 0x040fe40003f44200 */
[----:B------:R-:W-:Y:S01]  /*04c0*/  FSETP.GEU.AND P3, PT, R14, RZ, PT ;  /* 0x000000ff0e00720b */ /* 0x000fe20003f6e000 */
[----:B------:R-:W-:Y:S01]  /*04d0*/  FFMA R16, R16, R11, R21 ;  /* 0x0000000b10107223 */ /* 0x000fe20000000015 */
[----:B------:R-:W-:Y:S01]  /*04e0*/  IMAD.MOV.U32 R21, RZ, RZ, 0x391fcb8e ;  /* 0x391fcb8eff157424 */ /* 0x000fe200078e00ff */
[----:B------:R3:W4:Y:S01]  /*04f0*/  F2I.NTZ R18, R14 ;  /* 0x0000000e00127305 */ /* 0x0007220000203100 */
[----:B--2---:R-:W-:Y:S01]  /*0500*/  FADD R19, R14, -R17 ;  /* 0x800000110e137221 */ /* 0x004fe20000000000 */
[----:B------:R-:W-:Y:S01]  /*0510*/  FSETP.GT.AND P0, PT, R17, RZ, PT ;  /* 0x000000ff1100720b */ /* 0x000fe20003f04000 */
[----:B---3--:R-:W-:-:S02]  /*0520*/  IMAD.MOV.U32 R14, RZ, RZ, 0x3f800000 ;  /* 0x3f800000ff0e7424 */ /* 0x008fc400078e00ff */
[----:B------:R-:W-:Y:S01]  /*0530*/  FADD R16, R16, R19 ;  /* 0x0000001310107221 */ /* 0x000fe20000000000 */
[----:B------:R-:W-:Y:S02]  /*0540*/  SEL R17, RZ, 0x83000000, P0 ;  /* 0x83000000ff117807 */ /* 0x000fe40000000000 */
[----:B------:R-:W-:Y:S01]  /*0550*/  FSETP.NEU.AND P0, PT, R12, 1, PT ;  /* 0x3f8000000c00780b */ /* 0x000fe20003f0d000 */
[----:B------:R-:W-:Y:S01]  /*0560*/  FFMA R19, R16, R21, 0.0013391353422775864601 ;  /* 0x3aaf85ed10137423 */ /* 0x000fe20000000015 */
[----:B------:R-:W-:Y:S01]  /*0570*/  IADD3 R20, PT, PT, R17, 0x7f000000, RZ ;  /* 0x7f00000011147810 */ /* 0x000fe20007ffe0ff */
[----:B----4-:R-:W-:Y:S01]  /*0580*/  IMAD R18, R18, 0x800000, -R17 ;  /* 0x0080000012127824 */ /* 0x010fe200078e0a11 */
[----:B------:R-:W-:Y:S01]  /*0590*/  FSETP.EQ.OR P0, PT, R11, RZ, !P0 ;  /* 0x000000ff0b00720b */ /* 0x000fe20004702400 */
[----:B------:R-:W-:-:S04]  /*05a0*/  FFMA R19, R16, R19, 0.0096188392490148544312 ;  /* 0x3c1d985610137423 */ /* 0x000fc80000000013 */
[----:B------:R-:W-:-:S04]  /*05b0*/  FFMA R19, R16, R19, 0.055503588169813156128 ;  /* 0x3d6357bb10137423 */ /* 0x000fc80000000013 */
[----:B------:R-:W-:-:S04]  /*05c0*/  FFMA R19, R16, R19, 0.24022644758224487305 ;  /* 0x3e75fdec10137423 */ /* 0x000fc80000000013 */
[----:B------:R-:W-:-:S04]  /*05d0*/  FFMA R19, R16, R19, 0.69314718246459960938 ;  /* 0x3f31721810137423 */ /* 0x000fc80000000013 */
[----:B------:R-:W-:-:S04]  /*05e0*/  FFMA R19, R16, R19, 1 ;  /* 0x3f80000010137423 */ /* 0x000fc80000000013 */
[----:B------:R-:W-:-:S04]  /*05f0*/  FMUL R19, R19, R20 ;  /* 0x0000001413137220 */ /* 0x000fc80000400000 */
[----:B------:R-:W-:Y:S01]  /*0600*/  FMUL R18, R19, R18 ;  /* 0x0000001213127220 */ /* 0x000fe20000400000 */
[----:B------:R-:W-:Y:S01]  /*0610*/  @P2 FSEL R18, RZ, +INF , !P3 ;  /* 0x7f800000ff122808 */ /* 0x000fe20005800000 */
[----:B------:R-:W-:Y:S06]  /*0620*/  @P0 BRA `(.L_x_2) ;  /* 0x00000000005c0947 */ /* 0x000fec0003800000 */
[----:B------:R-:W-:-:S04]  /*0630*/  FSETP.NAN.AND P0, PT, |R11|, |R11|, PT ;  /* 0x4000000b0b00720b */ /* 0x000fc80003f08200 */
[----:B------:R-:W-:-:S13]  /*0640*/  FSETP.NAN.OR P0, PT, |R12|, |R12|, P0 ;  /* 0x4000000c0c00720b */ /* 0x000fda0000708600 */
[----:B------:R-:W-:Y:S05]  /*0650*/  @P0 BRA `(.L_x_3) ;  /* 0x00000000004c0947 */ /* 0x000fea0003800000 */
[----:B------:R-:W-:-:S04]  /*0660*/  FSETP.NEU.AND P0, PT, |R12|, +INF , PT ;  /* 0x7f8000000c00780b */ /* 0x000fc80003f0d200 */
[----:B------:R-:W-:-:S13]  /*0670*/  FSETP.EQ.OR P0, PT, R12, RZ, !P0 ;  /* 0x000000ff0c00720b */ /* 0x000fda0004702400 */
[----:B------:R-:W-:Y:S05]  /*0680*/  @P0 BRA `(.L_x_4) ;  /* 0x0000000000280947 */ /* 0x000fea0003800000 */
[----:B------:R-:W-:Y:S02]  /*0690*/  FSETP.NEU.AND P0, PT, |R11|, +INF , PT ;  /* 0x7f8000000b00780b */ /* 0x000fe40003f0d200 */
[----:B------:R-:W-:-:S13]  /*06a0*/  FSETP.EQ.AND P2, PT, R12, -1, PT ;  /* 0xbf8000000c00780b */ /* 0x000fda0003f42000 */
[----:B------:R-:W-:Y:S05]  /*06b0*/  @!P0 BRA P2, `(.L_x_2) ;  /* 0x0000000000388947 */ /* 0x000fea0001000000 */
[----:B------:R-:W-:Y:S02]  /*06c0*/  FSETP.GEU.AND P0, PT, R12, RZ, PT ;  /* 0x000000ff0c00720b */ /* 0x000fe40003f0e000 */
[----:B------:R-:W-:-:S11]  /*06d0*/  MOV R14, R18 ;  /* 0x00000012000e7202 */ /* 0x000fd60000000f00 */
[----:B------:R-:W-:Y:S05]  /*06e0*/  @P0 BRA `(.L_x_2) ;  /* 0x00000000002c0947 */ /* 0x000fea0003800000 */
[----:B------:R-:W-:-:S04]  /*06f0*/  FSETP.NEU.AND P0, PT, |R8|, 1, PT ;  /* 0x3f8000000800780b */ /* 0x000fc80003f0d200 */
[----:B------:R-:W-:-:S04]  /*0700*/  FSEL R14, R18, -R18, P0 ;  /* 0x80000012120e7208 */ /* 0x000fc80000000000 */
[----:B------:R-:W-:Y:S01]  /*0710*/  FSEL R14, R14, +QNAN , !P1 ;  /* 0x7fffffff0e0e7808 */ /* 0x000fe20004800000 */
[----:B------:R-:W-:Y:S06]  /*0720*/  BRA `(.L_x_2) ;  /* 0x00000000001c7947 */ /* 0x000fec0003800000 */
.L_x_4:
[----:B------:R-:W-:Y:S01]  /*0730*/  FSETP.GEU.AND P0, PT, R11, RZ, PT ;  /* 0x000000ff0b00720b */ /* 0x000fe20003f0e000 */
[----:B------:R-:W-:Y:S01]  /*0740*/  FADD R14, R12, R12 ;  /* 0x0000000c0c0e7221 */ /* 0x000fe20000000000 */
[----:B------:R-:W-:-:S11]  /*0750*/  FSETP.NEU.AND P2, PT, |R8|, 1, PT ;  /* 0x3f8000000800780b */ /* 0x000fd60003f4d200 */
[----:B------:R-:W-:-:S04]  /*0760*/  @!P0 LOP3.LUT R14, R14, 0x7f800000, RZ, 0x3c, !PT ;  /* 0x7f8000000e0e8812 */ /* 0x000fc800078e3cff */
[----:B------:R-:W-:Y:S01]  /*0770*/  @P2 LOP3.LUT R14, R14, 0x7fffffff, RZ, 0xc0, !PT ;  /* 0x7fffffff0e0e2812 */ /* 0x000fe200078ec0ff */
[----:B------:R-:W-:Y:S06]  /*0780*/  BRA `(.L_x_2) ;  /* 0x0000000000047947 */ /* 0x000fec0003800000 */
.L_x_3:
[----:B------:R-:W-:-:S07]  /*0790*/  FADD R14, R12, R11 ;  /* 0x0000000b0c0e7221 */ /* 0x000fce0000000000 */
.L_x_2:
[----:B------:R-:W-:Y:S05]  /*07a0*/  BSYNC.RECONVERGENT B0 ;  /* 0x0000000000007941 */ /* 0x000fea0003800200 */
.L_x_1:
[----:B-1----:R-:W-:-:S06]  /*07b0*/  IMAD.WIDE.U32 R16, R15, 0x4, R4 ;  /* 0x000000040f107825 */ /* 0x002fcc00078e0004 */
[----:B------:R-:W2:Y:S01]  /*07c0*/  LDG.E R17, desc[UR8][R16.64] ;  /* 0x0000000810117981 */ /* 0x000ea2000c1e1900 */
[----:B------:R-:W-:Y:S01]  /*07d0*/  UIADD3 UR5, UPT, UPT, UR5, 0x1, URZ ;  /* 0x0000000105057890 */ /* 0x000fe2000fffe0ff */
[----:B------:R-:W-:Y:S01]  /*07e0*/  FADD R9, R14, R9 ;  /* 0x000000090e097221 */ /* 0x000fe20000000000 */
[----:B------:R-:W-:Y:S01]  /*07f0*/  VIADD R13, R13, UR7 ;  /* 0x000000070d0d7c36 */ /* 0x000fe20008000000 */
[----:B0-----:R-:W-:Y:S01]  /*0800*/  IADD3 R15, PT, PT, R15, R10, RZ ;  /* 0x0000000a0f0f7210 */ /* 0x001fe20007ffe0ff */
[----:B------:R-:W-:Y:S01]  /*0810*/  UISETP.NE.AND UP0, UPT, UR5, URZ, UPT ;  /* 0x000000ff0500728c */ /* 0x000fe2000bf05270 */
[----:B--2---:R-:W-:-:S08]  /*0820*/  FFMA R0, R17, R14, R0 ;  /* 0x0000000e11007223 */ /* 0x004fd00000000000 */
[----:B------:R-:W-:Y:S05]  /*0830*/  BRA.U UP0, `(.L_x_5) ;  /* 0xfffffff900787547 */ /* 0x000fea000b83ffff */
[----:B------:R-:W0:Y:S01]  /*0840*/  MUFU.RCP R2, R9 ;  /* 0x0000000900027308 */ /* 0x000e220000001000 */
[----:B------:R-:W-:Y:S07]  /*0850*/  BSSY.RECONVERGENT B0, `(.L_x_6) ;  /* 0x000000c000007945 */ /* 0x000fee0003800200 */
[----:B------:R-:W1:Y:S01]  /*0860*/  FCHK P0, R0, R9 ;  /* 0x0000000900007302 */ /* 0x000e620000000000 */
[----:B0-----:R-:W-:-:S04]  /*0870*/  FFMA R3, -R9, R2, 1 ;  /* 0x3f80000009037423 */ /* 0x001fc80000000102 */
[----:B------:R-:W-:-:S04]  /*0880*/  FFMA R3, R2, R3, R2 ;  /* 0x0000000302037223 */ /* 0x000fc80000000002 */
[----:B------:R-:W-:-:S04]  /*0890*/  FFMA R2, R0, R3, RZ ;  /* 0x0000000300027223 */ /* 0x000fc800000000ff */
[----:B------:R-:W-:-:S04]  /*08a0*/  FFMA R4, -R9, R2, R0 ;  /* 0x0000000209047223 */ /* 0x000fc80000000100 */
[----:B------:R-:W-:Y:S01]  /*08b0*/  FFMA R5, R3, R4, R2 ;  /* 0x0000000403057223 */ /* 0x000fe20000000002 */
[----:B-1----:R-:W-:Y:S06]  /*08c0*/  @!P0 BRA `(.L_x_7) ;  /* 0x0000000000108947 */ /* 0x002fec0003800000 */
[----:B------:R-:W-:Y:S01]  /*08d0*/  IMAD.MOV.U32 R3, RZ, RZ, R9 ;  /* 0x000000ffff037224 */ /* 0x000fe200078e0009 */
[----:B------:R-:W-:-:S07]  /*08e0*/  MOV R2, 0x900 ;  /* 0x0000090000027802 */ /* 0x000fce0000000f00 */
[----:B------:R-:W-:Y:S05]  /*08f0*/  CALL.REL.NOINC `($__internal_0_$__cuda_sm3x_div_rn_noftz_f32_slowpath) ;  /* 0x0000000400347944 */ /* 0x000fea0003c00000 */
[----:B------:R-:W-:-:S07]  /*0900*/  MOV R5, R0 ;  /* 0x0000000000057202 */ /* 0x000fce0000000f00 */
.L_x_7:
[----:B------:R-:W-:Y:S05]  /*0910*/  BSYNC.RECONVERGENT B0 ;  /* 0x0000000000007941 */ /* 0x000fea0003800200 */
.L_x_6:
[----:B------:R-:W0:Y:S01]  /*0920*/  LDC R11, c[0x0][0x3a0] ;  /* 0x0000e800ff0b7b82 */ /* 0x000e220000000800 */
[----:B------:R-:W-:-:S07]  /*0930*/  UIADD3 UR5, UPT, UPT, UR4, 0x1, URZ ;  /* 0x0000000104057890 */ /* 0x000fce000fffe0ff */
[----:B------:R-:W1:Y:S01]  /*0940*/  LDC.64 R2, c[0x0][0x390] ;  /* 0x0000e400ff027b82 */ /* 0x000e620000000a00 */
[----:B0-----:R-:W-:Y:S01]  /*0950*/  ISETP.NE.AND P0, PT, R11, UR5, PT ;  /* 0x000000050b007c0c */ /* 0x001fe2000bf05270 */
[----:B------:R-:W-:-:S04]  /*0960*/  IMAD R9, R6, R11, UR4 ;  /* 0x0000000406097e24 */ /* 0x000fc8000f8e020b */
[----:B-1----:R-:W-:-:S05]  /*0970*/  IMAD.WIDE R2, R9, 0x4, R2 ;  /* 0x0000000409027825 */ /* 0x002fca00078e0202 */
[----:B------:R0:W-:Y:S03]  /*0980*/  STG.E desc[UR8][R2.64], R5 ;  /* 0x0000000502007986 */ /* 0x0001e6000c101908 */
[----:B------:R-:W-:Y:S05]  /*0990*/  @!P0 EXIT ;  /* 0x000000000000894d */ /* 0x000fea0003800000 */
[----:B------:R-:W-:Y:S01]  /*09a0*/  UMOV UR4, UR5 ;  /* 0x0000000500047c82 */ /* 0x000fe20008000000 */
[----:B------:R-:W-:Y:S05]  /*09b0*/  BRA `(.L_x_8) ;  /* 0xfffffff400e87947 */ /* 0x000fea000383ffff */
.L_x_0:
[----:B------:R-:W-:Y:S01]  /*09c0*/  IMAD.MOV.U32 R0, RZ, RZ, 0x3f800000 ;  /* 0x3f800000ff007424 */ /* 0x000fe200078e00ff */
[----:B------:R-:W-:Y:S01]  /*09d0*/  MOV R3, 0x7f800000 ;  /* 0x7f80000000037802 */ /* 0x000fe20000000f00 */
[----:B------:R-:W0:Y:S02]  /*09e0*/  FCHK P0, RZ, RZ ;  /* 0x000000ffff007302 */ /* 0x000e240000000000 */
[----:B------:R-:W-:-:S04]  /*09f0*/  FFMA R0, -RZ, +INF , R0 ;  /* 0x7f800000ff007823 */ /* 0x000fc80000000100 */
[----:B------:R-:W-:-:S04]  /*0a00*/  FFMA R0, R0, R3, +INF ;  /* 0x7f80000000007423 */ /* 0x000fc80000000003 */
[----:B------:R-:W-:-:S04]  /*0a10*/  FFMA R3, RZ, R0, RZ ;  /* 0x00000000ff037223 */ /* 0x000fc800000000ff */
[----:B------:R-:W-:-:S04]  /*0a20*/  FFMA R2, -RZ, R3, RZ ;  /* 0x00000003ff027223 */ /* 0x000fc800000001ff */
[----:B------:R-:W-:Y:S01]  /*0a30*/  FFMA R7, R0, R2, R3 ;  /* 0x0000000200077223 */ /* 0x000fe20000000003 */
[----:B0-----:R-:W-:Y:S06]  /*0a40*/  @!P0 BRA `(.L_x_9) ;  /* 0x0000000000148947 */ /* 0x001fec0003800000 */
[----:B------:R-:W-:Y:S02]  /*0a50*/  HFMA2 R3, -RZ, RZ, 0, 0 ;  /* 0x00000000ff037431 */ /* 0x000fe400000001ff */
[----:B------:R-:W-:Y:S01]  /*0a60*/  IMAD.MOV.U32 R0, RZ, RZ, RZ ;  /* 0x000000ffff007224 */ /* 0x000fe200078e00ff */
[----:B------:R-:W-:-:S07]  /*0a70*/  MOV R2, 0xa90 ;  /* 0x00000a9000027802 */ /* 0x000fce0000000f00 */
[----:B------:R-:W-:Y:S05]  /*0a80*/  CALL.REL.NOINC `($__internal_0_$__cuda_sm3x_div_rn_noftz_f32_slowpath) ;  /* 0x0000000000d07944 */ /* 0x000fea0003c00000 */
[----:B------:R-:W-:-:S07]  /*0a90*/  IMAD.MOV.U32 R7, RZ, RZ, R0 ;  /* 0x000000ffff077224 */ /* 0x000fce00078e0000 */
.L_x_9:
[----:B------:R-:W0:Y:S01]  /*0aa0*/  LDC R11, c[0x0][0x3a0] ;  /* 0x0000e800ff0b7b82 */ /* 0x000e220000000800 */
[----:B------:R-:W-:Y:S02]  /*0ab0*/  MOV R9, RZ ;  /* 0x000000ff00097202 */ /* 0x000fe40000000f00 */
[C---:B0-----:R-:W-:Y:S02]  /*0ac0*/  ISETP.GE.U32.AND P0, PT, R11.reuse, 0x8, PT ;  /* 0x000000080b00780c */ /* 0x041fe40003f06070 */
[----:B------:R-:W-:-:S04]  /*0ad0*/  LOP3.LUT R0, R11, 0x7, RZ, 0xc0, !PT ;  /* 0x000000070b007812 */ /* 0x000fc800078ec0ff */
[----:B------:R-:W-:-:S07]  /*0ae0*/  ISETP.NE.AND P1, PT, R0, RZ, PT ;  /* 0x000000ff0000720c */ /* 0x000fce0003f25270 */
[----:B------:R-:W-:Y:S06]  /*0af0*/  @!P0 BRA `(.L_x_10) ;  /* 0x0000000000408947 */ /* 0x000fec0003800000 */
[----:B------:R-:W0:Y:S01]  /*0b00*/  LDC.64 R4, c[0x0][0x390] ;  /* 0x0000e400ff047b82 */ /* 0x000e220000000a00 */
[----:B------:R-:W-:Y:S01]  /*0b10*/  LOP3.LUT R9, R11, 0x7ffffff8, RZ, 0xc0, !PT ;  /* 0x7ffffff80b097812 */ /* 0x000fe200078ec0ff */
[----:B------:R-:W-:-:S06]  /*0b20*/  UMOV UR4, URZ ;  /* 0x000000ff00047c82 */ /* 0x000fcc0008000000 */
.L_x_11:
[----:B-1----:R-:W-:Y:S01]  /*0b30*/  IMAD R3, R6, R11, UR4 ;  /* 0x0000000406037e24 */ /* 0x002fe2000f8e020b */
[----:B------:R-:W-:-:S03]  /*0b40*/  UIADD3 UR4, UPT, UPT, UR4, 0x8, URZ ;  /* 0x0000000804047890 */ /* 0x000fc6000fffe0ff */
[----:B0-----:R-:W-:-:S03]  /*0b50*/  IMAD.WIDE R2, R3, 0x4, R4 ;  /* 0x0000000403027825 */ /* 0x001fc600078e0204 */
[----:B------:R-:W-:Y:S02]  /*0b60*/  ISETP.NE.AND P0, PT, R9, UR4, PT ;  /* 0x0000000409007c0c */ /* 0x000fe4000bf05270 */
[----:B------:R1:W-:Y:S04]  /*0b70*/  STG.E desc[UR8][R2.64], R7 ;  /* 0x0000000702007986 */ /* 0x0003e8000c101908 */
[----:B------:R1:W-:Y:S04]  /*0b80*/  STG.E desc[UR8][R2.64+0x4], R7 ;  /* 0x0000040702007986 */ /* 0x0003e8000c101908 */
[----:B------:R1:W-:Y:S04]  /*0b90*/  STG.E desc[UR8][R2.64+0x8], R7 ;  /* 0x0000080702007986 */ /* 0x0003e8000c101908 */
[----:B------:R1:W-:Y:S04]  /*0ba0*/  STG.E desc[UR8][R2.64+0xc], R7 ;  /* 0x00000c0702007986 */ /* 0x0003e8000c101908 */
[----:B------:R1:W-:Y:S04]  /*0bb0*/  STG.E desc[UR8][R2.64+0x10], R7 ;  /* 0x0000100702007986 */ /* 0x0003e8000c101908 */
[----:B------:R1:W-:Y:S04]  /*0bc0*/  STG.E desc[UR8][R2.64+0x14], R7 ;  /* 0x0000140702007986 */ /* 0x0003e8000c101908 */
[----:B------:R1:W-:Y:S04]  /*0bd0*/  STG.E desc[UR8][R2.64+0x18], R7 ;  /* 0x0000180702007986 */ /* 0x0003e8000c101908 */
[----:B------:R1:W-:Y:S01]  /*0be0*/  STG.E desc[UR8][R2.64+0x1c], R7 ;  /* 0x00001c0702007986 */ /* 0x0003e2000c101908 */
[----:B------:R-:W-:Y:S05]  /*0bf0*/  @P0 BRA `(.L_x_11) ;  /* 0xfffffffc00cc0947 */ /* 0x000fea000383ffff */
.L_x_10:
[----:B------:R-:W-:Y:S05]  /*0c00*/  @!P1 EXIT ;  /* 0x000000000000994d */ /* 0x000fea0003800000 */
[----:B------:R-:W-:Y:S02]  /*0c10*/  ISETP.GE.U32.AND P0, PT, R0, 0x4, PT ;  /* 0x000000040000780c */ /* 0x000fe40003f06070 */
[----:B------:R-:W-:-:S04]  /*0c20*/  LOP3.LUT R4, R11, 0x3, RZ, 0xc0, !PT ;  /* 0x000000030b047812 */ /* 0x000fc800078ec0ff */
[----:B------:R-:W-:-:S07]  /*0c30*/  ISETP.NE.AND P1, PT, R4, RZ, PT ;  /* 0x000000ff0400720c */ /* 0x000fce0003f25270 */
[----:B------:R-:W-:Y:S06]  /*0c40*/  @!P0 BRA `(.L_x_12) ;  /* 0x0000000000208947 */ /* 0x000fec0003800000 */
[----:B-1----:R-:W0:Y:S01]  /*0c50*/  LDC.64 R2, c[0x0][0x390] ;  /* 0x0000e400ff027b82 */ /* 0x002e220000000a00 */
[----:B------:R-:W-:Y:S02]  /*0c60*/  IMAD R5, R6, R11, R9 ;  /* 0x0000000b06057224 */ /* 0x000fe400078e0209 */
[----:B------:R-:W-:Y:S02]  /*0c70*/  VIADD R9, R9, 0x4 ;  /* 0x0000000409097836 */ /* 0x000fe40000000000 */
[----:B0-----:R-:W-:-:S05]  /*0c80*/  IMAD.WIDE R2, R5, 0x4, R2 ;  /* 0x0000000405027825 */ /* 0x001fca00078e0202 */
[----:B------:R0:W-:Y:S04]  /*0c90*/  STG.E desc[UR8][R2.64], R7 ;  /* 0x0000000702007986 */ /* 0x0001e8000c101908 */
[----:B------:R0:W-:Y:S04]  /*0ca0*/  STG.E desc[UR8][R2.64+0x4], R7 ;  /* 0x0000040702007986 */ /* 0x0001e8000c101908 */
[----:B------:R0:W-:Y:S04]  /*0cb0*/  STG.E desc[UR8][R2.64+0x8], R7 ;  /* 0x0000080702007986 */ /* 0x0001e8000c101908 */
[----:B------:R0:W-:Y:S02]  /*0cc0*/  STG.E desc[UR8][R2.64+0xc], R7 ;  /* 0x00000c0702007986 */ /* 0x0001e4000c101908 */
.L_x_12:
[----:B------:R-:W-:Y:S05]  /*0cd0*/  @!P1 EXIT ;  /* 0x000000000000994d */ /* 0x000fea0003800000 */
[----:B------:R-:W-:Y:S02]  /*0ce0*/  ISETP.NE.AND P0, PT, R4, 0x1, PT ;  /* 0x000000010400780c */ /* 0x000fe40003f05270 */
[----:B------:R-:W-:-:S04]  /*0cf0*/  LOP3.LUT R0, R11, 0x1, RZ, 0xc0, !PT ;  /* 0x000000010b007812 */ /* 0x000fc800078ec0ff */
[----:B------:R-:W-:-:S07]  /*0d00*/  ISETP.NE.U32.AND P1, PT, R0, 0x1, PT ;  /* 0x000000010000780c */ /* 0x000fce0003f25070 */
[----:B01----:R-:W0:Y:S01]  /*0d10*/  @P0 LDC.64 R2, c[0x0][0x390] ;  /* 0x0000e400ff020b82 */ /* 0x003e220000000a00 */
[----:B------:R-:W-:-:S04]  /*0d20*/  @P0 IMAD R5, R6, R11, R9 ;  /* 0x0000000b06050224 */ /* 0x000fc800078e0209 */
[----:B0-----:R-:W-:-:S05]  /*0d30*/  @P0 IMAD.WIDE R2, R5, 0x4, R2 ;  /* 0x0000000405020825 */ /* 0x001fca00078e0202 */
[----:B------:R0:W-:Y:S04]  /*0d40*/  @P0 STG.E desc[UR8][R2.64], R7 ;  /* 0x0000000702000986 */ /* 0x0001e8000c101908 */
[----:B------:R0:W-:Y:S01]  /*0d50*/  @P0 STG.E desc[UR8][R2.64+0x4], R7 ;  /* 0x0000040702000986 */ /* 0x0001e2000c101908 */
[----:B------:R-:W-:Y:S05]  /*0d60*/  @P1 EXIT ;  /* 0x000000000000194d */ /* 0x000fea0003800000 */
[----:B0-----:R-:W0:Y:S01]  /*0d70*/  LDC.64 R2, c[0x0][0x390] ;  /* 0x0000e400ff027b82 */ /* 0x001e220000000a00 */
[----:B------:R-:W-:-:S05]  /*0d80*/  @P0 IADD3 R9, PT, PT, R9, 0x2, RZ ;  /* 0x0000000209090810 */ /* 0x000fca0007ffe0ff */
[----:B------:R-:W-:-:S04]  /*0d90*/  IMAD R9, R6, R11, R9 ;  /* 0x0000000b06097224 */ /* 0x000fc800078e0209 */
[----:B0-----:R-:W-:-:S05]  /*0da0*/  IMAD.WIDE R2, R9, 0x4, R2 ;  /* 0x0000000409027825 */ /* 0x001fca00078e0202 */
[----:B------:R-:W-:Y:S01]  /*0db0*/  STG.E desc[UR8][R2.64], R7 ;  /* 0x0000000702007986 */ /* 0x000fe2000c101908 */
[----:B------:R-:W-:Y:S05]  /*0dc0*/  EXIT ;  /* 0x000000000000794d */ /* 0x000fea0003800000 */
        .weak           $__internal_0_$__cuda_sm3x_div_rn_noftz_f32_slowpath
        .type           $__internal_0_$__cuda_sm3x_div_rn_noftz_f32_slowpath,@function
        .size           $__internal_0_$__cuda_sm3x_div_rn_noftz_f32_slowpath,(.L_x_61 - $__internal_0_$__cuda_sm3x_div_rn_noftz_f32_slowpath)
$__internal_0_$__cuda_sm3x_div_rn_noftz_f32_slowpath:
[----:B------:R-:W-:Y:S01]  /*0dd0*/  SHF.R.U32.HI R5, RZ, 0x17, R3 ;  /* 0x00000017ff057819 */ /* 0x000fe20000011603 */
[----:B------:R-:W-:Y:S01]  /*0de0*/  BSSY.RECONVERGENT B1, `(.L_x_13) ;  /* 0x0000062000017945 */ /* 0x000fe20003800200 */
[----:B------:R-:W-:Y:S02]  /*0df0*/  SHF.R.U32.HI R4, RZ, 0x17, R0 ;  /* 0x00000017ff047819 */ /* 0x000fe40000011600 */
[----:B------:R-:W-:Y:S02]  /*0e00*/  LOP3.LUT R14, R5, 0xff, RZ, 0xc0, !PT ;  /* 0x000000ff050e7812 */ /* 0x000fe400078ec0ff */
[----:B------:R-:W-:-:S03]  /*0e10*/  LOP3.LUT R11, R4, 0xff, RZ, 0xc0, !PT ;  /* 0x000000ff040b7812 */ /* 0x000fc600078ec0ff */
[----:B------:R-:W-:Y:S01]  /*0e20*/  VIADD R9, R14, 0xffffffff ;  /* 0xffffffff0e097836 */ /* 0x000fe20000000000 */
[----:B------:R-:W-:-:S04]  /*0e30*/  IADD3 R5, PT, PT, R11, -0x1, RZ ;  /* 0xffffffff0b057810 */ /* 0x000fc80007ffe0ff */
[----:B------:R-:W-:-:S04]  /*0e40*/  ISETP.GT.U32.AND P0, PT, R9, 0xfd, PT ;  /* 0x000000fd0900780c */ /* 0x000fc80003f04070 */
[----:B------:R-:W-:-:S13]  /*0e50*/  ISETP.GT.U32.OR P0, PT, R5, 0xfd, P0 ;  /* 0x000000fd0500780c */ /* 0x000fda0000704470 */
[----:B------:R-:W-:Y:S01]  /*0e60*/  @!P0 IMAD.MOV.U32 R4, RZ, RZ, RZ ;  /* 0x000000ffff048224 */ /* 0x000fe200078e00ff */
[----:B------:R-:W-:Y:S06]  /*0e70*/  @!P0 BRA `(.L_x_14) ;  /* 0x00000000005c8947 */ /* 0x000fec0003800000 */
[----:B------:R-:W-:Y:S02]  /*0e80*/  FSETP.GTU.FTZ.AND P0, PT, |R0|, +INF , PT ;  /* 0x7f8000000000780b */ /* 0x000fe40003f1c200 */
[----:B------:R-:W-:-:S04]  /*0e90*/  FSETP.GTU.FTZ.AND P1, PT, |R3|, +INF , PT ;  /* 0x7f8000000300780b */ /* 0x000fc80003f3c200 */
[----:B------:R-:W-:-:S13]  /*0ea0*/  PLOP3.LUT P0, PT, P0, P1, PT, 0xf8, 0x8f ;  /* 0x00000000008f781c */ /* 0x000fda0000703f70 */
[----:B------:R-:W-:Y:S05]  /*0eb0*/  @P0 BRA `(.L_x_15) ;  /* 0x00000004004c0947 */ /* 0x000fea0003800000 */
[----:B------:R-:W-:-:S13]  /*0ec0*/  LOP3.LUT P0, RZ, R3, 0x7fffffff, R0, 0xc8, !PT ;  /* 0x7fffffff03ff7812 */ /* 0x000fda000780c800 */
[----:B------:R-:W-:Y:S05]  /*0ed0*/  @!P0 BRA `(.L_x_16) ;  /* 0x00000004003c8947 */ /* 0x000fea0003800000 */
[C---:B------:R-:W-:Y:S02]  /*0ee0*/  FSETP.NEU.FTZ.AND P1, PT, |R0|.reuse, +INF , PT ;  /* 0x7f8000000000780b */ /* 0x040fe40003f3d200 */
[----:B------:R-:W-:Y:S02]  /*0ef0*/  FSETP.NEU.FTZ.AND P2, PT, |R3|, +INF , PT ;  /* 0x7f8000000300780b */ /* 0x000fe40003f5d200 */
[----:B------:R-:W-:-:S11]  /*0f00*/  FSETP.NEU.FTZ.AND P0, PT, |R0|, +INF , PT ;  /* 0x7f8000000000780b */ /* 0x000fd60003f1d200 */
[----:B------:R-:W-:Y:S05]  /*0f10*/  @!P2 BRA !P1, `(.L_x_16) ;  /* 0x00000004002ca947 */ /* 0x000fea0004800000 */
[----:B------:R-:W-:-:S04]  /*0f20*/  LOP3.LUT P1, RZ, R0, 0x7fffffff, RZ, 0xc0, !PT ;  /* 0x7fffffff00ff7812 */ /* 0x000fc8000782c0ff */
[----:B------:R-:W-:-:S13]  /*0f30*/  PLOP3.LUT P1, PT, P2, P1, PT, 0x2f, 0xf2 ;  /* 0x0000000000f2781c */ /* 0x000fda0001722577 */
[----:B------:R-:W-:Y:S05]  /*0f40*/  @P1 BRA `(.L_x_17) ;  /* 0x0000000400181947 */ /* 0x000fea0003800000 */
[----:B------:R-:W-:-:S04]  /*0f50*/  LOP3.LUT P1, RZ, R3, 0x7fffffff, RZ, 0xc0, !PT ;  /* 0x7fffffff03ff7812 */ /* 0x000fc8000782c0ff */
[----:B------:R-:W-:-:S13]  /*0f60*/  PLOP3.LUT P0, PT, P0, P1, PT, 0x2f, 0xf2 ;  /* 0x0000000000f2781c */ /* 0x000fda0000702577 */
[----:B------:R-:W-:Y:S05]  /*0f70*/  @P0 BRA `(.L_x_18) ;  /* 0x0000000400000947 */ /* 0x000fea0003800000 */
[----:B------:R-:W-:Y:S02]  /*0f80*/  ISETP.GE.AND P0, PT, R5, RZ, PT ;  /* 0x000000ff0500720c */ /* 0x000fe40003f06270 */
[----:B------:R-:W-:-:S11]  /*0f90*/  ISETP.GE.AND P1, PT, R9, RZ, PT ;  /* 0x000000ff0900720c */ /* 0x000fd60003f26270 */
[----:B------:R-:W-:Y:S01]  /*0fa0*/  @P0 MOV R4, RZ ;  /* 0x000000ff00040202 */ /* 0x000fe20000000f00 */
[----:B------:R-:W-:Y:S02]  /*0fb0*/  @!P0 IMAD.MOV.U32 R4, RZ, RZ, -0x40 ;  /* 0xffffffc0ff048424 */ /* 0x000fe400078e00ff */
[----:B------:R-:W-:Y:S01]  /*0fc0*/  @!P0 FFMA R0, R0, 1.84467440737095516160e+19, RZ ;  /* 0x5f80000000008823 */ /* 0x000fe200000000ff */
[----:B------:R-:W-:Y:S02]  /*0fd0*/  @!P1 FFMA R3, R3, 1.84467440737095516160e+19, RZ ;  /* 0x5f80000003039823 */ /* 0x000fe400000000ff */
[----:B------:R-:W-:-:S07]  /*0fe0*/  @!P1 IADD3 R4, PT, PT, R4, 0x40, RZ ;  /* 0x0000004004049810 */ /* 0x000fce0007ffe0ff */
.L_x_14:
[----:B------:R-:W-:Y:S01]  /*0ff0*/  LEA R10, R14, 0xc0800000, 0x17 ;  /* 0xc08000000e0a7811 */ /* 0x000fe200078eb8ff */
[----:B------:R-:W-:Y:S04]  /*1000*/  BSSY.RECONVERGENT B2, `(.L_x_19) ;  /* 0x0000036000027945 */ /* 0x000fe80003800200 */
[----:B------:R-:W-:Y:S01]  /*1010*/  IMAD.IADD R10, R3, 0x1, -R10 ;  /* 0x00000001030a7824 */ /* 0x000fe200078e0a0a */
[----:B------:R-:W-:-:S03]  /*1020*/  IADD3 R3, PT, PT, R11, -0x7f, RZ ;  /* 0xffffff810b037810 */ /* 0x000fc60007ffe0ff */
[----:B------:R-:W0:Y:S01]  /*1030*/  MUFU.RCP R5, R10 ;  /* 0x0000000a00057308 */ /* 0x000e220000001000 */
[----:B------:R-:W-:Y:S01]  /*1040*/  FADD.FTZ R9, -R10, -RZ ;  /* 0x800000ff0a097221 */ /* 0x000fe20000010100 */
[----:B------:R-:W-:-:S03]  /*1050*/  IMAD R0, R3, -0x800000, R0 ;  /* 0xff80000003007824 */ /* 0x000fc600078e0200 */
[----:B0-----:R-:W-:-:S04]  /*1060*/  FFMA R12, R5, R9, 1 ;  /* 0x3f800000050c7423 */ /* 0x001fc80000000009 */
[----:B------:R-:W-:-:S04]  /*1070*/  FFMA R16, R5, R12, R5 ;  /* 0x0000000c05107223 */ /* 0x000fc80000000005 */
[----:B------:R-:W-:-:S04]  /*1080*/  FFMA R5, R0, R16, RZ ;  /* 0x0000001000057223 */ /* 0x000fc800000000ff */
[----:B------:R-:W-:-:S04]  /*1090*/  FFMA R12, R9, R5, R0 ;  /* 0x00000005090c7223 */ /* 0x000fc80000000000 */
[----:B------:R-:W-:Y:S01]  /*10a0*/  FFMA R11, R16, R12, R5 ;  /* 0x0000000c100b7223 */ /* 0x000fe20000000005 */
[----:B------:R-:W-:-:S03]  /*10b0*/  IADD3 R5, PT, PT, R3, 0x7f, -R14 ;  /* 0x0000007f03057810 */ /* 0x000fc60007ffe80e */
[----:B------:R-:W-:Y:S02]  /*10c0*/  FFMA R12, R9, R11, R0 ;  /* 0x0000000b090c7223 */ /* 0x000fe40000000000 */
[----:B------:R-:W-:Y:S02]  /*10d0*/  IMAD.IADD R5, R5, 0x1, R4 ;  /* 0x0000000105057824 */ /* 0x000fe400078e0204 */
[----:B------:R-:W-:-:S05]  /*10e0*/  FFMA R0, R16, R12, R11 ;  /* 0x0000000c10007223 */ /* 0x000fca000000000b */
[----:B------:R-:W-:-:S04]  /*10f0*/  SHF.R.U32.HI R3, RZ, 0x17, R0 ;  /* 0x00000017ff037819 */ /* 0x000fc80000011600 */
[----:B------:R-:W-:-:S04]  /*1100*/  LOP3.LUT R3, R3, 0xff, RZ, 0xc0, !PT ;  /* 0x000000ff03037812 */ /* 0x000fc800078ec0ff */
[----:B------:R-:W-:-:S05]  /*1110*/  IADD3 R9, PT, PT, R3, R5, RZ ;  /* 0x0000000503097210 */ /* 0x000fca0007ffe0ff */
[----:B------:R-:W-:-:S05]  /*1120*/  VIADD R3, R9, 0xffffffff ;  /* 0xffffffff09037836 */ /* 0x000fca0000000000 */
[----:B------:R-:W-:-:S13]  /*1130*/  ISETP.GE.U32.AND P0, PT, R3, 0xfe, PT ;  /* 0x000000fe0300780c */ /* 0x000fda0003f06070 */
[----:B------:R-:W-:Y:S05]  /*1140*/  @!P0 BRA `(.L_x_20) ;  /* 0x0000000000808947 */ /* 0x000fea0003800000 */
[----:B------:R-:W-:-:S13]  /*1150*/  ISETP.GT.AND P0, PT, R9, 0xfe, PT ;  /* 0x000000fe0900780c */ /* 0x000fda0003f04270 */
[----:B------:R-:W-:Y:S05]  /*1160*/  @P0 BRA `(.L_x_21) ;  /* 0x00000000006c0947 */ /* 0x000fea0003800000 */
[----:B------:R-:W-:-:S13]  /*1170*/  ISETP.GE.AND P0, PT, R9, 0x1, PT ;  /* 0x000000010900780c */ /* 0x000fda0003f06270 */
[----:B------:R-:W-:Y:S05]  /*1180*/  @P0 BRA `(.L_x_22) ;  /* 0x0000000000740947 */ /* 0x000fea0003800000 */
[----:B------:R-:W-:Y:S02]  /*1190*/  ISETP.GE.AND P0, PT, R9, -0x18, PT ;  /* 0xffffffe80900780c */ /* 0x000fe40003f06270 */
[----:B------:R-:W-:-:S11]  /*11a0*/  LOP3.LUT R0, R0, 0x80000000, RZ, 0xc0, !PT ;  /* 0x8000000000007812 */ /* 0x000fd600078ec0ff */
[----:B------:R-:W-:Y:S05]  /*11b0*/  @!P0 BRA `(.L_x_22) ;  /* 0x0000000000688947 */ /* 0x000fea0003800000 */
[CCC-:B------:R-:W-:Y:S01]  /*11c0*/  FFMA.RZ R3, R16.reuse, R12.reuse, R11.reuse ;  /* 0x0000000c10037223 */ /* 0x1c0fe2000000c00b */
[C---:B------:R-:W-:Y:S01]  /*11d0*/  IADD3 R10, PT, PT, R9.reuse, 0x20, RZ ;  /* 0x00000020090a7810 */ /* 0x040fe20007ffe0ff */
[CCC-:B------:R-:W-:Y:S01]  /*11e0*/  FFMA.RM R4, R16.reuse, R12.reuse, R11.reuse ;  /* 0x0000000c10047223 */ /* 0x1c0fe2000000400b */
[----:B------:R-:W-:Y:S02]  /*11f0*/  ISETP.NE.AND P2, PT, R9, RZ, PT ;  /* 0x000000ff0900720c */ /* 0x000fe40003f45270 */
[----:B------:R-:W-:Y:S01]  /*1200*/  LOP3.LUT R5, R3, 0x7fffff, RZ, 0xc0, !PT ;  /* 0x007fffff03057812 */ /* 0x000fe200078ec0ff */
[----:B------:R-:W-:Y:S01]  /*1210*/  FFMA.RP R3, R16, R12, R11 ;  /* 0x0000000c10037223 */ /* 0x000fe2000000800b */
[----:B------:R-:W-:Y:S01]  /*1220*/  ISETP.NE.AND P1, PT, R9, RZ, PT ;  /* 0x000000ff0900720c */ /* 0x000fe20003f25270 */
[----:B------:R-:W-:Y:S01]  /*1230*/  IMAD.MOV R9, RZ, RZ, -R9 ;  /* 0x000000ffff097224 */ /* 0x000fe200078e0a09 */
[----:B------:R-:W-:Y:S02]  /*1240*/  LOP3.LUT R5, R5, 0x800000, RZ, 0xfc, !PT ;  /* 0x0080000005057812 */ /* 0x000fe400078efcff */
[----:B------:R-:W-:-:S02]  /*1250*/  FSETP.NEU.FTZ.AND P0, PT, R3, R4, PT ;  /* 0x000000040300720b */ /* 0x000fc40003f1d000 */
[----:B------:R-:W-:Y:S02]  /*1260*/  SHF.L.U32 R10, R5, R10, RZ ;  /* 0x0000000a050a7219 */ /* 0x000fe400000006ff */
[----:B------:R-:W-:Y:S02]  /*1270*/  SEL R4, R9, RZ, P2 ;  /* 0x000000ff09047207 */ /* 0x000fe40001000000 */
[----:B------:R-:W-:Y:S02]  /*1280*/  ISETP.NE.AND P1, PT, R10, RZ, P1 ;  /* 0x000000ff0a00720c */ /* 0x000fe40000f25270 */
[----:B------:R-:W-:Y:S02]  /*1290*/  SHF.R.U32.HI R4, RZ, R4, R5 ;  /* 0x00000004ff047219 */ /* 0x000fe40000011605 */
[----:B------:R-:W-:Y:S02]  /*12a0*/  PLOP3.LUT P0, PT, P0, P1, PT, 0xf8, 0x8f ;  /* 0x00000000008f781c */ /* 0x000fe40000703f70 */
[----:B------:R-:W-:-:S02]  /*12b0*/  SHF.R.U32.HI R10, RZ, 0x1, R4 ;  /* 0x00000001ff0a7819 */ /* 0x000fc40000011604 */
[----:B------:R-:W-:-:S04]  /*12c0*/  SEL R3, RZ, 0x1, !P0 ;  /* 0x00000001ff037807 */ /* 0x000fc80004000000 */
[----:B------:R-:W-:-:S04]  /*12d0*/  LOP3.LUT R3, R3, 0x1, R10, 0xf8, !PT ;  /* 0x0000000103037812 */ /* 0x000fc800078ef80a */
[----:B------:R-:W-:-:S04]  /*12e0*/  LOP3.LUT R3, R3, R4, RZ, 0xc0, !PT ;  /* 0x0000000403037212 */ /* 0x000fc800078ec0ff */
[----:B------:R-:W-:-:S04]  /*12f0*/  IADD3 R3, PT, PT, R10, R3, RZ ;  /* 0x000000030a037210 */ /* 0x000fc80007ffe0ff */
[----:B------:R-:W-:Y:S01]  /*1300*/  LOP3.LUT R0, R3, R0, RZ, 0xfc, !PT ;  /* 0x0000000003007212 */ /* 0x000fe200078efcff */
[----:B------:R-:W-:Y:S06]  /*1310*/  BRA `(.L_x_22) ;  /* 0x0000000000107947 */ /* 0x000fec0003800000 */
.L_x_21:
[----:B------:R-:W-:-:S04]  /*1320*/  LOP3.LUT R0, R0, 0x80000000, RZ, 0xc0, !PT ;  /* 0x8000000000007812 */ /* 0x000fc800078ec0ff */
[----:B------:R-:W-:Y:S01]  /*1330*/  LOP3.LUT R0, R0, 0x7f800000, RZ, 0xfc, !PT ;  /* 0x7f80000000007812 */ /* 0x000fe200078efcff */
[----:B------:R-:W-:Y:S06]  /*1340*/  BRA `(.L_x_22) ;  /* 0x0000000000047947 */ /* 0x000fec0003800000 */
.L_x_20:
[----:B------:R-:W-:-:S07]  /*1350*/  IMAD R0, R5, 0x800000, R0 ;  /* 0x0080000005007824 */ /* 0x000fce00078e0200 */
.L_x_22:
[----:B------:R-:W-:Y:S05]  /*1360*/  BSYNC.RECONVERGENT B2 ;  /* 0x0000000000027941 */ /* 0x000fea0003800200 */
.L_x_19:
[----:B------:R-:W-:Y:S05]  /*1370*/  BRA `(.L_x_23) ;  /* 0x0000000000207947 */ /* 0x000fea0003800000 */
.L_x_18:
[----:B------:R-:W-:-:S04]  /*1380*/  LOP3.LUT R0, R3, 0x80000000, R0, 0x48, !PT ;  /* 0x8000000003007812 */ /* 0x000fc800078e4800 */
[----:B------:R-:W-:Y:S01]  /*1390*/  LOP3.LUT R0, R0, 0x7f800000, RZ, 0xfc, !PT ;  /* 0x7f80000000007812 */ /* 0x000fe200078efcff */
[----:B------:R-:W-:Y:S06]  /*13a0*/  BRA `(.L_x_23) ;  /* 0x0000000000147947 */ /* 0x000fec0003800000 */
.L_x_17:
[----:B------:R-:W-:Y:S01]  /*13b0*/  LOP3.LUT R0, R3, 0x80000000, R0, 0x48, !PT ;  /* 0x8000000003007812 */ /* 0x000fe200078e4800 */
[----:B------:R-:W-:Y:S06]  /*13c0*/  BRA `(.L_x_23) ;  /* 0x00000000000c7947 */ /* 0x000fec0003800000 */
.L_x_16:
[----:B------:R-:W0:Y:S01]  /*13d0*/  MUFU.RSQ R0, -QNAN ;  /* 0xffc0000000007908 */ /* 0x000e220000001400 */
[----:B------:R-:W-:Y:S05]  /*13e0*/  BRA `(.L_x_23) ;  /* 0x0000000000047947 */ /* 0x000fea0003800000 */
.L_x_15:
[----:B------:R-:W-:-:S07]  /*13f0*/  FADD.FTZ R0, R0, R3 ;  /* 0x0000000300007221 */ /* 0x000fce0000010000 */
.L_x_23:
[----:B------:R-:W-:Y:S05]  /*1400*/  BSYNC.RECONVERGENT B1 ;  /* 0x0000000000017941 */ /* 0x000fea0003800200 */
.L_x_13:
[----:B------:R-:W-:-:S04]  /*1410*/  HFMA2 R3, -RZ, RZ, 0, 0 ;  /* 0x00000000ff037431 */ /* 0x000fc800000001ff */
[----:B0-----:R-:W-:Y:S05]  /*1420*/  RET.REL.NODEC R2 `(_Z20centroidUpdateKernelPKfS0_Pfiiif) ;  /* 0xffffffe802f47950 */ /* 0x001fea0003c3ffff */
.L_x_24:
[----:B------:R-:W-:-:S00]  /*1430*/  BRA `(.L_x_24) ;  /* 0xfffffffc00fc7947 */ /* 0x000fc0000383ffff */
[----:B------:R-:W-:-:S00]  /*1440*/  NOP ;  /* 0x0000000000007918 */ /* 0x000fc00000000000 */
        /* <DEDUP_REMOVED lines=11> */
.L_x_61:


//--------------------- .text._Z27membershipCalculationKernelPKfS0_Pfiiif --------------------------
	.section	.text._Z27membershipCalculationKernelPKfS0_Pfiiif,"ax",@progbits
	.align	128
        .global         _Z27membershipCalculationKernelPKfS0_Pfiiif
        .type           _Z27membershipCalculationKernelPKfS0_Pfiiif,@function
        .size           _Z27membershipCalculationKernelPKfS0_Pfiiif,(.L_x_63 - _Z27membershipCalculationKernelPKfS0_Pfiiif)
        .other          _Z27membershipCalculationKernelPKfS0_Pfiiif,@"STO_CUDA_ENTRY STV_DEFAULT"
_Z27membershipCalculationKernelPKfS0_Pfiiif:
.text._Z27membershipCalculationKernelPKfS0_Pfiiif:
[----:B------:R-:W-:Y:S01]  /*0000*/  LDC R1, c[0x0][0x37c] ;  /* 0x0000df00ff017b82 */ /* 0x000fe20000000800 */
[----:B------:R-:W0:Y:S07]  /*0010*/  S2R R0, SR_TID.X ;  /* 0x0000000000007919 */ /* 0x000e2e0000002100 */
[----:B------:R-:W0:Y:S08]  /*0020*/  S2UR UR4, SR_CTAID.X ;  /* 0x00000000000479c3 */ /* 0x000e300000002500 */
[----:B------:R-:W0:Y:S08]  /*0030*/  LDC R5, c[0x0][0x360] ;  /* 0x0000d800ff057b82 */ /* 0x000e300000000800 */
[----:B------:R-:W1:Y:S01]  /*0040*/  LDC.64 R2, c[0x0][0x398] ;  /* 0x0000e600ff027b82 */ /* 0x000e620000000a00 */
[----:B0-----:R-:W-:Y:S01]  /*0050*/  IMAD R5, R5, UR4, R0 ;  /* 0x0000000405057c24 */ /* 0x001fe2000f8e0200 */
[----:B-1----:R-:W-:-:S04]  /*0060*/  ISETP.GE.AND P0, PT, R3, 0x1, PT ;  /* 0x000000010300780c */ /* 0x002fc80003f06270 */
[----:B------:R-:W-:-:S13]  /*0070*/  ISETP.GE.OR P0, PT, R5, R2, !P0 ;  /* 0x000000020500720c */ /* 0x000fda0004706670 */
[----:B------:R-:W-:Y:S05]  /*0080*/  @P0 EXIT ;  /* 0x000000000000094d */ /* 0x000fea0003800000 */
[----:B------:R-:W0:Y:S01]  /*0090*/  LDC.64 R2, c[0x0][0x3a0] ;  /* 0x0000e800ff027b82 */ /* 0x000e220000000a00 */
[----:B------:R-:W-:Y:S02]  /*00a0*/  UMOV UR4, 0x40000000 ;  /* 0x4000000000047882 */ /* 0x000fe40000000000 */
[----:B------:R-:W-:Y:S01]  /*00b0*/  MOV R8, UR4 ;  /* 0x0000000400087c02 */ /* 0x000fe20008000f00 */
[----:B0-----:R-:W-:Y:S01]  /*00c0*/  FADD R3, R3, -1 ;  /* 0xbf80000003037421 */ /* 0x001fe20000000000 */
[----:B------:R-:W-:-:S03]  /*00d0*/  IMAD R4, R5, R2, RZ ;  /* 0x0000000205047224 */ /* 0x000fc600078e02ff */
[----:B------:R-:W0:Y:S08]  /*00e0*/  MUFU.RCP R0, R3 ;  /* 0x0000000300007308 */ /* 0x000e300000001000 */
[----:B------:R-:W1:Y:S01]  /*00f0*/  FCHK P0, R8, R3 ;  /* 0x0000000308007302 */ /* 0x000e620000000000 */
[----:B0-----:R-:W-:-:S04]  /*0100*/  FFMA R7, -R3, R0, 1 ;  /* 0x3f80000003077423 */ /* 0x001fc80000000100 */
[----:B------:R-:W-:-:S04]  /*0110*/  FFMA R0, R0, R7, R0 ;  /* 0x0000000700007223 */ /* 0x000fc80000000000 */
[----:B------:R-:W-:-:S04]  /*0120*/  FFMA R6, R0, 2, RZ ;  /* 0x4000000000067823 */ /* 0x000fc800000000ff */
[----:B------:R-:W-:-:S04]  /*0130*/  FFMA R7, -R3, R6, 2 ;  /* 0x4000000003077423 */ /* 0x000fc80000000106 */
[----:B------:R-:W-:Y:S01]  /*0140*/  FFMA R6, R0, R7, R6 ;  /* 0x0000000700067223 */ /* 0x000fe20000000006 */
[----:B-1----:R-:W-:Y:S06]  /*0150*/  @!P0 BRA `(.L_x_25) ;  /* 0x0000000000108947 */ /* 0x002fec0003800000 */
[----:B------:R-:W-:Y:S01]  /*0160*/  HFMA2 R0, -RZ, RZ, 2, 0 ;  /* 0x40000000ff007431 */ /* 0x000fe200000001ff */
[----:B------:R-:W-:-:S07]  /*0170*/  MOV R2, 0x190 ;  /* 0x0000019000027802 */ /* 0x000fce0000000f00 */
[----:B------:R-:W-:Y:S05]  /*0180*/  CALL.REL.NOINC `($__internal_2_$__cuda_sm3x_div_rn_noftz_f32_slowpath) ;  /* 0x0000001c00f07944 */ /* 0x000fea0003c00000 */
[----:B------:R-:W-:-:S07]  /*0190*/  IMAD.MOV.U32 R6, RZ, RZ, R0 ;  /* 0x000000ffff067224 */ /* 0x000fce00078e0000 */
.L_x_25:
[----:B------:R-:W0:Y:S01]  /*01a0*/  LDC R12, c[0x0][0x3a4] ;  /* 0x0000e900ff0c7b82 */ /* 0x000e220000000800 */
[----:B------:R-:W-:Y:S01]  /*01b0*/  FMUL R0, R6, 0.5 ;  /* 0x3f00000006007820 */ /* 0x000fe20000400000 */
[----:B------:R-:W-:Y:S01]  /*01c0*/  FRND.FLOOR R7, R6 ;  /* 0x0000000600077307 */ /* 0x000fe20000205000 */
[----:B------:R-:W1:Y:S01]  /*01d0*/  LDCU.64 UR6, c[0x0][0x358] ;  /* 0x00006b00ff0677ac */ /* 0x000e620008000a00 */
[----:B------:R-:W-:-:S06]  /*01e0*/  UMOV UR4, URZ ;  /* 0x000000ff00047c82 */ /* 0x000fcc0008000000 */
[----:B------:R-:W2:Y:S01]  /*01f0*/  FRND.TRUNC R0, R0 ;  /* 0x0000000000007307 */ /* 0x000ea2000020d000 */
[----:B0-----:R-:W-:-:S07]  /*0200*/  FMUL R2, R12, 0.5 ;  /* 0x3f0000000c027820 */ /* 0x001fce0000400000 */
[----:B------:R-:W-:Y:S01]  /*0210*/  FRND.FLOOR R8, R12 ;  /* 0x0000000c00087307 */ /* 0x000fe20000205000 */
[----:B--2---:R-:W-:-:S04]  /*0220*/  FADD R3, R0, R0 ;  /* 0x0000000000037221 */ /* 0x004fc80000000000 */
[----:B------:R-:W-:-:S03]  /*0230*/  FADD R10, -R3, R6 ;  /* 0x00000006030a7221 */ /* 0x000fc60000000100 */
[----:B------:R-:W0:Y:S02]  /*0240*/  FRND.TRUNC R2, R2 ;  /* 0x0000000200027307 */ /* 0x000e24000020d000 */
[----:B0-----:R-:W-:-:S04]  /*0250*/  FADD R9, R2, R2 ;  /* 0x0000000202097221 */ /* 0x001fc80000000000 */
[----:B-1----:R-:W-:-:S07]  /*0260*/  FADD R9, -R9, R12 ;  /* 0x0000000c09097221 */ /* 0x002fce0000000100 */
.L_x_44:
[----:B0-----:R-:W0:Y:S01]  /*0270*/  LDC R0, c[0x0][0x3a0] ;  /* 0x0000e800ff007b82 */ /* 0x001e220000000800 */
[----:B------:R-:W-:Y:S01]  /*0280*/  HFMA2 R11, -RZ, RZ, 0, 0 ;  /* 0x00000000ff0b7431 */ /* 0x000fe200000001ff */
[----:B0-----:R-:W-:-:S13]  /*0290*/  ISETP.GE.AND P0, PT, R0, 0x1, PT ;  /* 0x000000010000780c */ /* 0x001fda0003f06270 */
[----:B------:R-:W-:Y:S05]  /*02a0*/  @!P0 BRA `(.L_x_26) ;  /* 0x0000000c00208947 */ /* 0x000fea0003800000 */
[----:B------:R-:W0:Y:S01]  /*02b0*/  LDC.64 R16, c[0x0][0x380] ;  /* 0x0000e000ff107b82 */ /* 0x000e220000000a00 */
[----:B------:R-:W-:-:S07]  /*02c0*/  IMAD R11, R0, UR4, RZ ;  /* 0x00000004000b7c24 */ /* 0x000fce000f8e02ff */
[----:B------:R-:W1:Y:S01]  /*02d0*/  LDC.64 R2, c[0x0][0x388] ;  /* 0x0000e200ff027b82 */ /* 0x000e620000000a00 */
[----:B0-----:R-:W-:-:S04]  /*02e0*/  IMAD.WIDE R16, R4, 0x4, R16 ;  /* 0x0000000404107825 */ /* 0x001fc800078e0210 */
[----:B-1----:R-:W-:Y:S02]  /*02f0*/  IMAD.WIDE.U32 R2, R11, 0x4, R2 ;  /* 0x000000040b027825 */ /* 0x002fe400078e0002 */
[----:B------:R-:W2:Y:S04]  /*0300*/  LDG.E R11, desc[UR6][R16.64] ;  /* 0x00000006100b7981 */ /* 0x000ea8000c1e1900 */
[----:B------:R-:W2:Y:S01]  /*0310*/  LDG.E R12, desc[UR6][R2.64] ;  /* 0x00000006020c7981 */ /* 0x000ea2000c1e1900 */
[----:B------:R-:W-:Y:S01]  /*0320*/  MOV R20, 0x3a2c32e4 ;  /* 0x3a2c32e400147802 */ /* 0x000fe20000000f00 */
[----:B------:R-:W-:Y:S01]  /*0330*/  BSSY.RECONVERGENT B0, `(.L_x_27) ;  /* 0x0000055000007945 */ /* 0x000fe20003800200 */
[----:B--2---:R-:W-:-:S04]  /*0340*/  FADD R13, R11, -R12 ;  /* 0x8000000c0b0d7221 */ /* 0x004fc80000000000 */
[C---:B------:R-:W-:Y:S01]  /*0350*/  FMUL R14, |R13|.reuse, 16777216 ;  /* 0x4b8000000d0e7820 */ /* 0x040fe20000400200 */
[----:B------:R-:W-:-:S04]  /*0360*/  FSETP.GEU.AND P0, PT, |R13|, 1.175494350822287508e-38, PT ;  /* 0x008000000d00780b */ /* 0x000fc80003f0e200 */
[----:B------:R-:W-:Y:S02]  /*0370*/  FSEL R14, R14, |R13|, !P0 ;  /* 0x4000000d0e0e7208 */ /* 0x000fe40004000000 */
[----:B------:R-:W-:Y:S02]  /*0380*/  FSEL R16, RZ, -24, P0 ;  /* 0xc1c00000ff107808 */ /* 0x000fe40000000000 */
[----:B------:R-:W-:-:S04]  /*0390*/  IADD3 R15, PT, PT, R14, -0x3f3504f3, RZ ;  /* 0xc0cafb0d0e0f7810 */ /* 0x000fc80007ffe0ff */
[----:B------:R-:W-:-:S05]  /*03a0*/  LOP3.LUT R19, R15, 0xff800000, RZ, 0xc0, !PT ;  /* 0xff8000000f137812 */ /* 0x000fca00078ec0ff */
[----:B------:R-:W-:Y:S01]  /*03b0*/  IMAD.IADD R14, R14, 0x1, -R19 ;  /* 0x000000010e0e7824 */ /* 0x000fe200078e0a13 */
[----:B------:R-:W-:-:S03]  /*03c0*/  I2FP.F32.S32 R19, R19 ;  /* 0x0000001300137245 */ /* 0x000fc60000201400 */
[C---:B------:R-:W-:Y:S01]  /*03d0*/  FADD R15, R14.reuse, 1 ;  /* 0x3f8000000e0f7421 */ /* 0x040fe20000000000 */
[----:B------:R-:W-:Y:S01]  /*03e0*/  FADD R21, R14, -1 ;  /* 0xbf8000000e157421 */ /* 0x000fe20000000000 */
[----:B------:R-:W-:-:S03]  /*03f0*/  FFMA R19, R19, 1.1920928955078125e-07, R16 ;  /* 0x3400000013137823 */ /* 0x000fc60000000010 */
[----:B------:R-:W-:Y:S01]  /*0400*/  FADD R14, R21, R21 ;  /* 0x00000015150e7221 */ /* 0x000fe20000000000 */
[----:B------:R-:W0:Y:S03]  /*0410*/  MUFU.RCP R15, R15 ;  /* 0x0000000f000f7308 */ /* 0x000e260000001000 */
[----:B0-----:R-:W-:-:S04]  /*0420*/  FMUL R14, R15, R14 ;  /* 0x0000000e0f0e7220 */ /* 0x001fc80000400000 */
        /* <DEDUP_REMOVED lines=15> */
[----:B------:R-:W-:Y:S01]  /*0520*/  FFMA R18, R18, R15, R19 ;  /* 0x0000000f12127223 */ /* 0x000fe20000000013 */
[----:B------:R-:W-:-:S03]  /*0530*/  MOV R19, 0x391fcb8e ;  /* 0x391fcb8e00137802 */ /* 0x000fc60000000f00 */
[----:B------:R-:W-:-:S04]  /*0540*/  FFMA R17, R14, R17, R18 ;  /* 0x000000110e117223 */ /* 0x000fc80000000012 */
[----:B------:R-:W-:-:S04]  /*0550*/  FADD R14, R16, R17 ;  /* 0x00000011100e7221 */ /* 0x000fc80000000000 */
[----:B------:R-:W-:Y:S01]  /*0560*/  FMUL R15, R14, R6 ;  /* 0x000000060e0f7220 */ /* 0x000fe20000400000 */
[----:B------:R-:W-:-:S03]  /*0570*/  FADD R16, -R16, R14 ;  /* 0x0000000e10107221 */ /* 0x000fc60000000100 */
[----:B------:R-:W0:Y:S01]  /*0580*/  FRND R18, R15 ;  /* 0x0000000f00127307 */ /* 0x000e220000201000 */
[----:B------:R-:W-:Y:S01]  /*0590*/  FADD R17, R17, -R16 ;  /* 0x8000001011117221 */ /* 0x000fe20000000000 */
[-C--:B------:R-:W-:Y:S01]  /*05a0*/  FFMA R14, R14, R6.reuse, -R15 ;  /* 0x000000060e0e7223 */ /* 0x080fe2000000080f */
[C---:B------:R-:W-:Y:S02]  /*05b0*/  FSETP.GT.AND P1, PT, |R15|.reuse, 152, PT ;  /* 0x431800000f00780b */ /* 0x040fe40003f24200 */
[----:B------:R-:W-:Y:S01]  /*05c0*/  FSETP.GEU.AND P2, PT, R15, RZ, PT ;  /* 0x000000ff0f00720b */ /* 0x000fe20003f4e000 */
[----:B------:R-:W-:Y:S02]  /*05d0*/  FFMA R14, R17, R6, R14 ;  /* 0x00000006110e7223 */ /* 0x000fe4000000000e */
[----:B------:R-:W1:Y:S01]  /*05e0*/  F2I.NTZ R16, R15 ;  /* 0x0000000f00107305 */ /* 0x000e620000203100 */
[----:B0-----:R-:W-:Y:S01]  /*05f0*/  FADD R17, R15, -R18 ;  /* 0x800000120f117221 */ /* 0x001fe20000000000 */
[----:B------:R-:W-:-:S03]  /*0600*/  FSETP.GT.AND P0, PT, R18, RZ, PT ;  /* 0x000000ff1200720b */ /* 0x000fc60003f04000 */
[----:B------:R-:W-:-:S04]  /*0610*/  FADD R14, R14, R17 ;  /* 0x000000110e0e7221 */ /* 0x000fc80000000000 */
[C---:B------:R-:W-:Y:S01]  /*0620*/  FFMA R17, R14.reuse, R19, 0.0013391353422775864601 ;  /* 0x3aaf85ed0e117423 */ /* 0x040fe20000000013 */
[----:B------:R-:W-:Y:S02]  /*0630*/  SEL R19, RZ, 0x83000000, P0 ;  /* 0x83000000ff137807 */ /* 0x000fe40000000000 */
[----:B------:R-:W-:Y:S01]  /*0640*/  FSETP.NEU.AND P0, PT, R13, 1, PT ;  /* 0x3f8000000d00780b */ /* 0x000fe20003f0d000 */
[----:B------:R-:W-:Y:S01]  /*0650*/  FFMA R17, R14, R17, 0.0096188392490148544312 ;  /* 0x3c1d98560e117423 */ /* 0x000fe20000000011 */
[----:B-1----:R-:W-:Y:S01]  /*0660*/  LEA R16, R16, -R19, 0x17 ;  /* 0x8000001310107211 */ /* 0x002fe200078eb8ff */
[----:B------:R-:W-:Y:S01]  /*0670*/  VIADD R18, R19, 0x7f000000 ;  /* 0x7f00000013127836 */ /* 0x000fe20000000000 */
[----:B------:R-:W-:Y:S01]  /*0680*/  FSETP.EQ.OR P0, PT, R6, RZ, !P0 ;  /* 0x000000ff0600720b */ /* 0x000fe20004702400 */
[----:B------:R-:W-:-:S04]  /*0690*/  FFMA R17, R14, R17, 0.055503588169813156128 ;  /* 0x3d6357bb0e117423 */ /* 0x000fc80000000011 */
[----:B------:R-:W-:-:S04]  /*06a0*/  FFMA R17, R14, R17, 0.24022644758224487305 ;  /* 0x3e75fdec0e117423 */ /* 0x000fc80000000011 */
[----:B------:R-:W-:-:S04]  /*06b0*/  FFMA R17, R14, R17, 0.69314718246459960938 ;  /* 0x3f3172180e117423 */ /* 0x000fc80000000011 */
[----:B------:R-:W-:Y:S01]  /*06c0*/  FFMA R17, R14, R17, 1 ;  /* 0x3f8000000e117423 */ /* 0x000fe20000000011 */
[----:B------:R-:W-:-:S03]  /*06d0*/  MOV R14, 0x3f800000 ;  /* 0x3f800000000e7802 */ /* 0x000fc60000000f00 */
[----:B------:R-:W-:-:S04]  /*06e0*/  FMUL R17, R17, R18 ;  /* 0x0000001211117220 */ /* 0x000fc80000400000 */
[----:B------:R-:W-:Y:S01]  /*06f0*/  FMUL R16, R17, R16 ;  /* 0x0000001011107220 */ /* 0x000fe20000400000 */
[----:B------:R-:W-:Y:S01]  /*0700*/  @P1 FSEL R16, RZ, +INF , !P2 ;  /* 0x7f800000ff101808 */ /* 0x000fe20005000000 */
[----:B------:R-:W-:Y:S06]  /*0710*/  @P0 BRA `(.L_x_28) ;  /* 0x0000000000580947 */ /* 0x000fec0003800000 */
[----:B------:R-:W-:-:S04]  /*0720*/  FSETP.NAN.AND P0, PT, |R6|, |R6|, PT ;  /* 0x400000060600720b */ /* 0x000fc80003f08200 */
[----:B------:R-:W-:-:S13]  /*0730*/  FSETP.NUM.AND P0, PT, |R13|, |R13|, !P0 ;  /* 0x4000000d0d00720b */ /* 0x000fda0004707200 */
[----:B------:R-:W-:Y:S01]  /*0740*/  @!P0 FADD R14, R13, R6 ;  /* 0x000000060d0e8221 */ /* 0x000fe20000000000 */
[----:B------:R-:W-:Y:S06]  /*0750*/  @!P0 BRA `(.L_x_28) ;  /* 0x0000000000488947 */ /* 0x000fec0003800000 */
[----:B------:R-:W-:-:S04]  /*0760*/  FSETP.NEU.AND P0, PT, |R13|, +INF , PT ;  /* 0x7f8000000d00780b */ /* 0x000fc80003f0d200 */
[----:B------:R-:W-:-:S04]  /*0770*/  FSETP.NEU.AND P0, PT, R13, RZ, P0 ;  /* 0x000000ff0d00720b */ /* 0x000fc8000070d000 */
[----:B------:R-:W-:Y:S02]  /*0780*/  FSETP.GEU.OR P1, PT, R6, RZ, P0 ;  /* 0x000000ff0600720b */ /* 0x000fe4000072e400 */
[----:B------:R-:W-:-:S07]  /*0790*/  FSETP.NEU.AND P2, PT, |R10|, 1, !P0 ;  /* 0x3f8000000a00780b */ /* 0x000fce000474d200 */
[----:B------:R-:W-:-:S05]  /*07a0*/  @!P0 FADD R15, R13, R13 ;  /* 0x0000000d0d0f8221 */ /* 0x000fca0000000000 */
[----:B------:R-:W-:-:S04]  /*07b0*/  @!P1 LOP3.LUT R15, R15, 0x7f800000, RZ, 0x3c, !PT ;  /* 0x7f8000000f0f9812 */ /* 0x000fc800078e3cff */
[----:B------:R-:W-:-:S05]  /*07c0*/  @P2 LOP3.LUT R15, R15, 0x7fffffff, RZ, 0xc0, !PT ;  /* 0x7fffffff0f0f2812 */ /* 0x000fca00078ec0ff */
[----:B------:R-:W-:Y:S01]  /*07d0*/  @!P0 IMAD.MOV.U32 R14, RZ, RZ, R15 ;  /* 0x000000ffff0e8224 */ /* 0x000fe200078e000f */
[----:B------:R-:W-:Y:S06]  /*07e0*/  @!P0 BRA `(.L_x_28) ;  /* 0x0000000000248947 */ /* 0x000fec0003800000 */
[----:B------:R-:W-:Y:S02]  /*07f0*/  FSETP.EQ.AND P1, PT, R13, -1, PT ;  /* 0xbf8000000d00780b */ /* 0x000fe40003f22000 */
[----:B------:R-:W-:-:S13]  /*0800*/  FSETP.NEU.AND P0, PT, |R6|, +INF , PT ;  /* 0x7f8000000600780b */ /* 0x000fda0003f0d200 */
[----:B------:R-:W-:Y:S05]  /*0810*/  @!P0 BRA P1, `(.L_x_28) ;  /* 0x0000000000188947 */ /* 0x000fea0000800000 */
[----:B------:R-:W-:Y:S02]  /*0820*/  FSETP.GEU.AND P1, PT, R11, R12, PT ;  /* 0x0000000c0b00720b */ /* 0x000fe40003f2e000 */
[----:B------:R-:W-:-:S11]  /*0830*/  MOV R14, R16 ;  /* 0x00000010000e7202 */ /* 0x000fd60000000f00 */
[----:B------:R-:W-:Y:S02]  /*0840*/  @!P1 FSETP.NEU.AND P2, PT, |R10|, 1, PT ;  /* 0x3f8000000a00980b */ /* 0x000fe40003f4d200 */
[----:B------:R-:W-:Y:S02]  /*0850*/  @!P1 FSETP.NEU.AND P0, PT, R6, R7, PT ;  /* 0x000000070600920b */ /* 0x000fe40003f0d000 */
[----:B------:R-:W-:-:S04]  /*0860*/  @!P1 FSEL R11, R16, -R16, P2 ;  /* 0x80000010100b9208 */ /* 0x000fc80001000000 */
[----:B------:R-:W-:-:S07]  /*0870*/  @!P1 FSEL R14, R11, +QNAN , !P0 ;  /* 0x7fffffff0b0e9808 */ /* 0x000fce0004000000 */
.L_x_28:
[----:B------:R-:W-:Y:S05]  /*0880*/  BSYNC.RECONVERGENT B0 ;  /* 0x0000000000007941 */ /* 0x000fea0003800200 */
.L_x_27:
[----:B------:R-:W-:Y:S01]  /*0890*/  IADD3 R0, PT, PT, -R0, 0x1, RZ ;  /* 0x0000000100007810 */ /* 0x000fe20007ffe1ff */
[----:B------:R-:W-:Y:S01]  /*08a0*/  FADD R11, RZ, R14 ;  /* 0x0000000eff0b7221 */ /* 0x000fe20000000000 */
[----:B------:R-:W-:Y:S02]  /*08b0*/  IADD3 R12, P1, PT, R2, 0x4, RZ ;  /* 0x00000004020c7810 */ /* 0x000fe40007f3e0ff */
[----:B------:R-:W-:Y:S02]  /*08c0*/  ISETP.NE.AND P0, PT, R0, RZ, PT ;  /* 0x000000ff0000720c */ /* 0x000fe40003f05270 */
[----:B------:R-:W-:-:S11]  /*08d0*/  IADD3.X R15, PT, PT, RZ, R3, RZ, P1, !PT ;  /* 0x00000003ff0f7210 */ /* 0x000fd60000ffe4ff */
[----:B------:R-:W-:Y:S05]  /*08e0*/  @!P0 BRA `(.L_x_26) ;  /* 0x0000000400908947 */ /* 0x000fea0003800000 */
[----:B------:R-:W0:Y:S01]  /*08f0*/  LDC.64 R2, c[0x0][0x380] ;  /* 0x0000e000ff027b82 */ /* 0x000e220000000a00 */
[----:B------:R-:W-:Y:S01]  /*0900*/  IMAD.MOV.U32 R14, RZ, RZ, R12 ;  /* 0x000000ffff0e7224 */ /* 0x000fe200078e000c */
[----:B------:R-:W-:-:S07]  /*0910*/  IADD3 R17, PT, PT, R4, 0x1, RZ ;  /* 0x0000000104117810 */ /* 0x000fce0007ffe0ff */
.L_x_31:
[----:B0-----:R-:W-:Y:S01]  /*0920*/  IMAD.WIDE R12, R17, 0x4, R2 ;  /* 0x00000004110c7825 */ /* 0x001fe200078e0202 */
[----:B------:R-:W2:Y:S05]  /*0930*/  LDG.E R19, desc[UR6][R14.64] ;  /* 0x000000060e137981 */ /* 0x000eaa000c1e1900 */
[----:B------:R-:W2:Y:S01]  /*0940*/  LDG.E R12, desc[UR6][R12.64] ;  /* 0x000000060c0c7981 */ /* 0x000ea2000c1e1900 */
[----:B------:R-:W-:Y:S01]  /*0950*/  IADD3 R0, PT, PT, R0, 0x1, RZ ;  /* 0x0000000100007810 */ /* 0x000fe20007ffe0ff */
[----:B------:R-:W-:Y:S03]  /*0960*/  BSSY.RECONVERGENT B0, `(.L_x_29) ;  /* 0x0000057000007945 */ /* 0x000fe60003800200 */
[----:B------:R-:W-:Y:S01]  /*0970*/  ISETP.NE.AND P1, PT, R0, RZ, PT ;  /* 0x000000ff0000720c */ /* 0x000fe20003f25270 */
[----:B--2---:R-:W-:-:S04]  /*0980*/  FADD R21, R12, -R19 ;  /* 0x800000130c157221 */ /* 0x004fc80000000000 */
[C---:B------:R-:W-:Y:S01]  /*0990*/  FMUL R16, |R21|.reuse, 16777216 ;  /* 0x4b80000015107820 */ /* 0x040fe20000400200 */
[----:B------:R-:W-:-:S04]  /*09a0*/  FSETP.GEU.AND P0, PT, |R21|, 1.175494350822287508e-38, PT ;  /* 0x008000001500780b */ /* 0x000fc80003f0e200 */
[----:B------:R-:W-:-:S04]  /*09b0*/  FSEL R16, R16, |R21|, !P0 ;  /* 0x4000001510107208 */ /* 0x000fc80004000000 */
[----:B------:R-:W-:-:S04]  /*09c0*/  IADD3 R18, PT, PT, R16, -0x3f3504f3, RZ ;  /* 0xc0cafb0d10127810 */ /* 0x000fc80007ffe0ff */
[----:B------:R-:W-:-:S05]  /*09d0*/  LOP3.LUT R23, R18, 0xff800000, RZ, 0xc0, !PT ;  /* 0xff80000012177812 */ /* 0x000fca00078ec0ff */
[----:B------:R-:W-:-:S04]  /*09e0*/  IMAD.IADD R18, R16, 0x1, -R23 ;  /* 0x0000000110127824 */ /* 0x000fc800078e0a17 */
[----:B------:R-:W-:-:S06]  /*09f0*/  FADD R16, R18, 1 ;  /* 0x3f80000012107421 */ /* 0x000fcc0000000000 */
[----:B------:R-:W0:Y:S01]  /*0a00*/  MUFU.RCP R16, R16 ;  /* 0x0000001000107308 */ /* 0x000e220000001000 */
[----:B------:R-:W-:Y:S01]  /*0a10*/  FADD R24, R18, -1 ;  /* 0xbf80000012187421 */ /* 0x000fe20000000000 */
[----:B------:R-:W-:Y:S02]  /*0a20*/  FSEL R18, RZ, -24, P0 ;  /* 0xc1c00000ff127808 */ /* 0x000fe40000000000 */
[----:B------:R-:W-:Y:S01]  /*0a30*/  I2FP.F32.S32 R23, R23 ;  /* 0x0000001700177245 */ /* 0x000fe20000201400 */
[----:B------:R-:W-:-:S04]  /*0a40*/  FADD R13, R24, R24 ;  /* 0x00000018180d7221 */ /* 0x000fc80000000000 */
[----:B------:R-:W-:Y:S01]  /*0a50*/  FFMA R22, R23, 1.1920928955078125e-07, R18 ;  /* 0x3400000017167823 */ /* 0x000fe20000000012 */
[----:B------:R-:W-:Y:S02]  /*0a60*/  HFMA2 R23, -RZ, RZ, 0.771484375, 0.21533203125 ;  /* 0x3a2c32e4ff177431 */ /* 0x000fe400000001ff */
[----:B0-----:R-:W-:-:S04]  /*0a70*/  FMUL R13, R16, R13 ;  /* 0x0000000d100d7220 */ /* 0x001fc80000400000 */
[----:B------:R-:W-:-:S04]  /*0a80*/  FADD R20, R24, -R13 ;  /* 0x8000000d18147221 */ /* 0x000fc80000000000 */
[----:B------:R-:W-:Y:S01]  /*0a90*/  FADD R25, R20, R20 ;  /* 0x0000001414197221 */ /* 0x000fe20000000000 */
[C---:B------:R-:W-:Y:S01]  /*0aa0*/  FMUL R20, R13.reuse, R13 ;  /* 0x0000000d0d147220 */ /* 0x040fe20000400000 */
[----:B------:R-:W-:-:S03]  /*0ab0*/  FFMA R18, R13, 1.4426950216293334961, R22 ;  /* 0x3fb8aa3b0d127823 */ /* 0x000fc60000000016 */
[----:B------:R-:W-:Y:S01]  /*0ac0*/  FFMA R23, R20, R23, 0.0032181653659790754318 ;  /* 0x3b52e7db14177423 */ /* 0x000fe20000000017 */
[----:B------:R-:W-:Y:S01]  /*0ad0*/  FFMA R25, R24, -R13, R25 ;  /* 0x8000000d18197223 */ /* 0x000fe20000000019 */
[----:B------:R-:W-:Y:S02]  /*0ae0*/  FADD R22, R22, -R18 ;  /* 0x8000001216167221 */ /* 0x000fe40000000000 */
[----:B------:R-:W-:Y:S01]  /*0af0*/  FFMA R23, R20, R23, 0.018033718690276145935 ;  /* 0x3c93bb7314177423 */ /* 0x000fe20000000017 */
[----:B------:R-:W-:Y:S01]  /*0b00*/  FMUL R25, R16, R25 ;  /* 0x0000001910197220 */ /* 0x000fe20000400000 */
[----:B------:R-:W-:Y:S02]  /*0b10*/  FFMA R22, R13, 1.4426950216293334961, R22 ;  /* 0x3fb8aa3b0d167823 */ /* 0x000fe40000000016 */
[----:B------:R-:W-:Y:S02]  /*0b20*/  FFMA R23, R20, R23, 0.12022458761930465698 ;  /* 0x3df6384f14177423 */ /* 0x000fe40000000017 */
[----:B------:R-:W-:-:S02]  /*0b30*/  FFMA R22, R25, 1.4426950216293334961, R22 ;  /* 0x3fb8aa3b19167823 */ /* 0x000fc40000000016 */
[----:B------:R-:W-:Y:S02]  /*0b40*/  FMUL R20, R20, R23 ;  /* 0x0000001714147220 */ /* 0x000fe40000400000 */
[----:B------:R-:W-:Y:S02]  /*0b50*/  FFMA R22, R13, 1.9251366722983220825e-08, R22 ;  /* 0x32a55e340d167823 */ /* 0x000fe40000000016 */
[----:B------:R-:W-:-:S04]  /*0b60*/  FMUL R16, R20, 3 ;  /* 0x4040000014107820 */ /* 0x000fc80000400000 */
[----:B------:R-:W-:-:S04]  /*0b70*/  FFMA R25, R25, R16, R22 ;  /* 0x0000001019197223 */ /* 0x000fc80000000016 */
[----:B------:R-:W-:-:S04]  /*0b80*/  FFMA R25, R13, R20, R25 ;  /* 0x000000140d197223 */ /* 0x000fc80000000019 */
[----:B------:R-:W-:-:S04]  /*0b90*/  FADD R20, R18, R25 ;  /* 0x0000001912147221 */ /* 0x000fc80000000000 */
[----:B------:R-:W-:-:S04]  /*0ba0*/  FMUL R13, R20, R6 ;  /* 0x00000006140d7220 */ /* 0x000fc80000400000 */
[----:B------:R-:W0:Y:S01]  /*0bb0*/  FRND R16, R13 ;  /* 0x0000000d00107307 */ /* 0x000e220000201000 */
[----:B------:R-:W-:Y:S01]  /*0bc0*/  FADD R18, -R18, R20 ;  /* 0x0000001412127221 */ /* 0x000fe20000000100 */
[----:B------:R-:W-:-:S03]  /*0bd0*/  FFMA R20, R20, R6, -R13 ;  /* 0x0000000614147223 */ /* 0x000fc6000000080d */
[----:B------:R-:W-:-:S04]  /*0be0*/  FADD R25, R25, -R18 ;  /* 0x8000001219197221 */ /* 0x000fc80000000000 */
[----:B------:R-:W-:Y:S01]  /*0bf0*/  FFMA R20, R25, R6, R20 ;  /* 0x0000000619147223 */ /* 0x000fe20000000014 */
[----:B------:R-:W-:Y:S01]  /*0c00*/  MOV R25, 0x391fcb8e ;  /* 0x391fcb8e00197802 */ /* 0x000fe20000000f00 */
[----:B0-----:R-:W-:-:S04]  /*0c10*/  FADD R23, R13, -R16 ;  /* 0x800000100d177221 */ /* 0x001fc80000000000 */
[----:B------:R-:W-:-:S04]  /*0c20*/  FADD R20, R20, R23 ;  /* 0x0000001714147221 */ /* 0x000fc80000000000 */
[----:B------:R-:W-:Y:S01]  /*0c30*/  FFMA R23, R20, R25, 0.0013391353422775864601 ;  /* 0x3aaf85ed14177423 */ /* 0x000fe20000000019 */
[----:B------:R-:W-:-:S03]  /*0c40*/  FSETP.GT.AND P0, PT, R16, RZ, PT ;  /* 0x000000ff1000720b */ /* 0x000fc60003f04000 */
[C---:B------:R-:W-:Y:S01]  /*0c50*/  FFMA R23, R20.reuse, R23, 0.0096188392490148544312 ;  /* 0x3c1d985614177423 */ /* 0x040fe20000000017 */
[----:B------:R-:W0:Y:S01]  /*0c60*/  F2I.NTZ R18, R13 ;  /* 0x0000000d00127305 */ /* 0x000e220000203100 */
[----:B------:R-:W-:Y:S02]  /*0c70*/  SEL R25, RZ, 0x83000000, P0 ;  /* 0x83000000ff197807 */ /* 0x000fe40000000000 */
[----:B------:R-:W-:Y:S01]  /*0c80*/  FFMA R23, R20, R23, 0.055503588169813156128 ;  /* 0x3d6357bb14177423 */ /* 0x000fe20000000017 */
[----:B------:R-:W-:-:S03]  /*0c90*/  FSETP.NEU.AND P0, PT, R21, 1, PT ;  /* 0x3f8000001500780b */ /* 0x000fc60003f0d000 */
[----:B------:R-:W-:Y:S01]  /*0ca0*/  FFMA R23, R20, R23, 0.24022644758224487305 ;  /* 0x3e75fdec14177423 */ /* 0x000fe20000000017 */
[----:B------:R-:W-:Y:S02]  /*0cb0*/  FSETP.EQ.OR P0, PT, R6, RZ, !P0 ;  /* 0x000000ff0600720b */ /* 0x000fe40004702400 */
[----:B------:R-:W-:Y:S01]  /*0cc0*/  FSETP.GT.AND P2, PT, |R13|, 152, PT ;  /* 0x431800000d00780b */ /* 0x000fe20003f44200 */
[----:B------:R-:W-:Y:S01]  /*0cd0*/  FFMA R23, R20, R23, 0.69314718246459960938 ;  /* 0x3f31721814177423 */ /* 0x000fe20000000017 */
[----:B------:R-:W-:-:S03]  /*0ce0*/  VIADD R16, R25, 0x7f000000 ;  /* 0x7f00000019107836 */ /* 0x000fc60000000000 */
[----:B------:R-:W-:Y:S01]  /*0cf0*/  FFMA R23, R20, R23, 1 ;  /* 0x3f80000014177423 */ /* 0x000fe20000000017 */
[----:B0-----:R-:W-:Y:S02]  /*0d00*/  LEA R25, R18, -R25, 0x17 ;  /* 0x8000001912197211 */ /* 0x001fe400078eb8ff */
[----:B------:R-:W-:Y:S01]  /*0d10*/  FSETP.GEU.AND P3, PT, R13, RZ, PT ;  /* 0x000000ff0d00720b */ /* 0x000fe20003f6e000 */
[----:B------:R-:W-:-:S04]  /*0d20*/  FMUL R16, R23, R16 ;  /* 0x0000001017107220 */ /* 0x000fc80000400000 */
[----:B------:R-:W-:Y:S01]  /*0d30*/  FMUL R25, R16, R25 ;  /* 0x0000001910197220 */ /* 0x000fe20000400000 */
[----:B------:R-:W-:Y:S01]  /*0d40*/  IMAD.MOV.U32 R16, RZ, RZ, 0x3f800000 ;  /* 0x3f800000ff107424 */ /* 0x000fe200078e00ff */
        /* <DEDUP_REMOVED lines=12> */
[----:B------:R-:W-:-:S04]  /*0e10*/  @P3 LOP3.LUT R13, R13, 0x7fffffff, RZ, 0xc0, !PT ;  /* 0x7fffffff0d0d3812 */ /* 0x000fc800078ec0ff */
[----:B------:R-:W-:Y:S01]  /*0e20*/  @!P0 MOV R16, R13 ;  /* 0x0000000d00108202 */ /* 0x000fe20000000f00 */
        /* <DEDUP_REMOVED lines=10> */
.L_x_30:
[----:B------:R-:W-:Y:S05]  /*0ed0*/  BSYNC.RECONVERGENT B0 ;  /* 0x0000000000007941 */ /* 0x000fea0003800200 */
.L_x_29:
[----:B------:R-:W-:Y:S01]  /*0ee0*/  IADD3 R14, P0, PT, R14, 0x4, RZ ;  /* 0x000000040e0e7810 */ /* 0x000fe20007f1e0ff */
[----:B------:R-:W-:Y:S01]  /*0ef0*/  FADD R11, R16, R11 ;  /* 0x0000000b100b7221 */ /* 0x000fe20000000000 */
[----:B------:R-:W-:Y:S02]  /*0f00*/  VIADD R17, R17, 0x1 ;  /* 0x0000000111117836 */ /* 0x000fe40000000000 */
[----:B------:R-:W-:Y:S01]  /*0f10*/  IADD3.X R15, PT, PT, RZ, R15, RZ, P0, !PT ;  /* 0x0000000fff0f7210 */ /* 0x000fe200007fe4ff */
[----:B------:R-:W-:Y:S08]  /*0f20*/  @P1 BRA `(.L_x_31) ;  /* 0xfffffff8007c1947 */ /* 0x000ff0000383ffff */
.L_x_26:
[----:B------:R-:W-:Y:S01]  /*0f30*/  MOV R14, RZ ;  /* 0x000000ff000e7202 */ /* 0x000fe20000000f00 */
[----:B------:R-:W-:-:S06]  /*0f40*/  UMOV UR5, URZ ;  /* 0x000000ff00057c82 */ /* 0x000fcc0008000000 */
.L_x_40:
[----:B------:R-:W0:Y:S01]  /*0f50*/  LDCU UR8, c[0x0][0x3a0] ;  /* 0x00007400ff0877ac */ /* 0x000e220008000800 */
[----:B------:R-:W-:Y:S01]  /*0f60*/  IMAD.MOV.U32 R16, RZ, RZ, RZ ;  /* 0x000000ffff107224 */ /* 0x000fe200078e00ff */
[----:B0-----:R-:W-:-:S09]  /*0f70*/  UISETP.GE.AND UP0, UPT, UR8, 0x1, UPT ;  /* 0x000000010800788c */ /* 0x001fd2000bf06270 */
[----:B------:R-:W-:Y:S05]  /*0f80*/  BRA.U !UP0, `(.L_x_32) ;  /* 0x0000000508987547 */ /* 0x000fea000b800000 */
[----:B------:R-:W0:Y:S01]  /*0f90*/  LDC R0, c[0x0][0x3a0] ;  /* 0x0000e800ff007b82 */ /* 0x000e220000000800 */
[----:B------:R-:W-:Y:S01]  /*0fa0*/  HFMA2 R16, -RZ, RZ, 0, 0 ;  /* 0x00000000ff107431 */ /* 0x000fe200000001ff */
[----:B------:R-:W-:-:S07]  /*0fb0*/  MOV R15, RZ ;  /* 0x000000ff000f7202 */ /* 0x000fce0000000f00 */
.L_x_35:
[----:B------:R-:W1:Y:S01]  /*0fc0*/  LDC.64 R2, c[0x0][0x380] ;  /* 0x0000e000ff027b82 */ /* 0x000e620000000a00 */
[--C-:B------:R-:W-:Y:S02]  /*0fd0*/  IMAD.IADD R17, R4, 0x1, R15.reuse ;  /* 0x0000000104117824 */ /* 0x100fe400078e020f */
[----:B0-----:R-:W-:-:S05]  /*0fe0*/  IMAD R19, R0, UR5, R15 ;  /* 0x0000000500137c24 */ /* 0x001fca000f8e020f */
[----:B------:R-:W0:Y:S01]  /*0ff0*/  LDC.64 R12, c[0x0][0x388] ;  /* 0x0000e200ff0c7b82 */ /* 0x000e220000000a00 */
[----:B-1----:R-:W-:-:S06]  /*1000*/  IMAD.WIDE R2, R17, 0x4, R2 ;  /* 0x0000000411027825 */ /* 0x002fcc00078e0202 */
[----:B------:R-:W2:Y:S01]  /*1010*/  LDG.E R2, desc[UR6][R2.64] ;  /* 0x0000000602027981 */ /* 0x000ea2000c1e1900 */
[----:B0-----:R-:W-:-:S06]  /*1020*/  IMAD.WIDE.U32 R12, R19, 0x4, R12 ;  /* 0x00000004130c7825 */ /* 0x001fcc00078e000c */
[----:B------:R-:W2:Y:S01]  /*1030*/  LDG.E R13, desc[UR6][R12.64] ;  /* 0x000000060c0d7981 */ /* 0x000ea2000c1e1900 */
[----:B------:R-:W-:Y:S01]  /*1040*/  IMAD.MOV.U32 R22, RZ, RZ, 0x3a2c32e4 ;  /* 0x3a2c32e4ff167424 */ /* 0x000fe200078e00ff */
[----:B------:R-:W-:Y:S01]  /*1050*/  IADD3 R15, PT, PT, R15, 0x1, RZ ;  /* 0x000000010f0f7810 */ /* 0x000fe20007ffe0ff */
[----:B------:R-:W-:Y:S03]  /*1060*/  BSSY.RECONVERGENT B0, `(.L_x_33) ;  /* 0x0000056000007945 */ /* 0x000fe60003800200 */
[----:B------:R-:W-:Y:S01]  /*1070*/  ISETP.NE.AND P1, PT, R15, R0, PT ;  /* 0x000000000f00720c */ /* 0x000fe20003f25270 */
[----:B--2---:R-:W-:-:S04]  /*1080*/  FADD R17, R2, -R13 ;  /* 0x8000000d02117221 */ /* 0x004fc80000000000 */
[C---:B------:R-:W-:Y:S01]  /*1090*/  FMUL R18, |R17|.reuse, 16777216 ;  /* 0x4b80000011127820 */ /* 0x040fe20000400200 */
[----:B------:R-:W-:-:S04]  /*10a0*/  FSETP.GEU.AND P0, PT, |R17|, 1.175494350822287508e-38, PT ;  /* 0x008000001100780b */ /* 0x000fc80003f0e200 */
[----:B------:R-:W-:-:S04]  /*10b0*/  FSEL R18, R18, |R17|, !P0 ;  /* 0x4000001112127208 */ /* 0x000fc80004000000 */
[----:B------:R-:W-:-:S04]  /*10c0*/  IADD3 R19, PT, PT, R18, -0x3f3504f3, RZ ;  /* 0xc0cafb0d12137810 */ /* 0x000fc80007ffe0ff */
[----:B------:R-:W-:-:S04]  /*10d0*/  LOP3.LUT R19, R19, 0xff800000, RZ, 0xc0, !PT ;  /* 0xff80000013137812 */ /* 0x000fc800078ec0ff */
[----:B------:R-:W-:-:S05]  /*10e0*/  IADD3 R21, PT, PT, R18, -R19, RZ ;  /* 0x8000001312157210 */ /* 0x000fca0007ffe0ff */
[----:B------:R-:W-:-:S06]  /*10f0*/  FADD R18, R21, 1 ;  /* 0x3f80000015127421 */ /* 0x000fcc0000000000 */
[----:B------:R-:W0:Y:S01]  /*1100*/  MUFU.RCP R18, R18 ;  /* 0x0000001200127308 */ /* 0x000e220000001000 */
[----:B------:R-:W-:Y:S01]  /*1110*/  FADD R21, R21, -1 ;  /* 0xbf80000015157421 */ /* 0x000fe20000000000 */
[----:B------:R-:W-:-:S03]  /*1120*/  FSEL R3, RZ, -24, P0 ;  /* 0xc1c00000ff037808 */ /* 0x000fc60000000000 */
[----:B------:R-:W-:Y:S01]  /*1130*/  FADD R23, R21, R21 ;  /* 0x0000001515177221 */ /* 0x000fe20000000000 */
[----:B------:R-:W-:-:S03]  /*1140*/  I2FP.F32.S32 R20, R19 ;  /* 0x0000001300147245 */ /* 0x000fc60000201400 */
[----:B0-----:R-:W-:Y:S02]  /*1150*/  FMUL R12, R18, R23 ;  /* 0x00000017120c7220 */ /* 0x001fe40000400000 */
[----:B------:R-:W-:Y:S02]  /*1160*/  FFMA R23, R20, 1.1920928955078125e-07, R3 ;  /* 0x3400000014177823 */ /* 0x000fe40000000003 */
[----:B------:R-:W-:Y:S01]  /*1170*/  FADD R20, R21, -R12 ;  /* 0x8000000c15147221 */ /* 0x000fe20000000000 */
[C---:B------:R-:W-:Y:S01]  /*1180*/  FMUL R19, R12.reuse, R12 ;  /* 0x0000000c0c137220 */ /* 0x040fe20000400000 */
[----:B------:R-:W-:Y:S02]  /*1190*/  FFMA R3, R12, 1.4426950216293334961, R23 ;  /* 0x3fb8aa3b0c037823 */ /* 0x000fe40000000017 */
[----:B------:R-:W-:Y:S01]  /*11a0*/  FADD R20, R20, R20 ;  /* 0x0000001414147221 */ /* 0x000fe20000000000 */
[----:B------:R-:W-:Y:S01]  /*11b0*/  FFMA R22, R19, R22, 0.0032181653659790754318 ;  /* 0x3b52e7db13167423 */ /* 0x000fe20000000016 */
[----:B------:R-:W-:-:S02]  /*11c0*/  FADD R23, R23, -R3 ;  /* 0x8000000317177221 */ /* 0x000fc40000000000 */
[----:B------:R-:W-:Y:S01]  /*11d0*/  FFMA R21, R21, -R12, R20 ;  /* 0x8000000c15157223 */ /* 0x000fe20000000014 */
[C---:B------:R-:W-:Y:S01]  /*11e0*/  FFMA R22, R19.reuse, R22, 0.018033718690276145935 ;  /* 0x3c93bb7313167423 */ /* 0x040fe20000000016 */
[----:B------:R-:W-:Y:S02]  /*11f0*/  FFMA R20, R12, 1.4426950216293334961, R23 ;  /* 0x3fb8aa3b0c147823 */ /* 0x000fe40000000017 */
        /* <DEDUP_REMOVED lines=29> */
[----:B------:R-:W-:-:S03]  /*13d0*/  IADD3 R23, PT, PT, R21, 0x7f000000, RZ ;  /* 0x7f00000015177810 */ /* 0x000fc60007ffe0ff */
[----:B------:R-:W-:Y:S01]  /*13e0*/  FFMA R18, R3, R18, 1 ;  /* 0x3f80000003127423 */ /* 0x000fe20000000012 */
[----:B0-----:R-:W-:Y:S01]  /*13f0*/  IMAD R21, R20, 0x800000, -R21 ;  /* 0x0080000014157824 */ /* 0x001fe200078e0a15 */
[----:B------:R-:W-:Y:S02]  /*1400*/  FSETP.GEU.AND P3, PT, R19, RZ, PT ;  /* 0x000000ff1300720b */ /* 0x000fe40003f6e000 */
[----:B------:R-:W-:Y:S01]  /*1410*/  FMUL R18, R18, R23 ;  /* 0x0000001712127220 */ /* 0x000fe20000400000 */
[----:B------:R-:W-:-:S03]  /*1420*/  MOV R3, 0x3f800000 ;  /* 0x3f80000000037802 */ /* 0x000fc60000000f00 */
        /* <DEDUP_REMOVED lines=25> */
.L_x_34:
[----:B------:R-:W-:Y:S05]  /*15c0*/  BSYNC.RECONVERGENT B0 ;  /* 0x0000000000007941 */ /* 0x000fea0003800200 */
.L_x_33:
[----:B------:R-:W-:Y:S01]  /*15d0*/  FADD R16, R3, R16 ;  /* 0x0000001003107221 */ /* 0x000fe20000000000 */
[----:B------:R-:W-:Y:S06]  /*15e0*/  @P1 BRA `(.L_x_35) ;  /* 0xfffffff800741947 */ /* 0x000fec000383ffff */
.L_x_32:
[----:B------:R-:W0:Y:S01]  /*15f0*/  MUFU.RCP R3, R16 ;  /* 0x0000001000037308 */ /* 0x000e220000001000 */
[----:B------:R-:W-:Y:S07]  /*1600*/  BSSY.RECONVERGENT B0, `(.L_x_36) ;  /* 0x000000c000007945 */ /* 0x000fee0003800200 */
[----:B------:R-:W1:Y:S01]  /*1610*/  FCHK P0, R11, R16 ;  /* 0x000000100b007302 */ /* 0x000e620000000000 */
[----:B0-----:R-:W-:-:S04]  /*1620*/  FFMA R0, R3, -R16, 1 ;  /* 0x3f80000003007423 */ /* 0x001fc80000000810 */
[----:B------:R-:W-:-:S04]  /*1630*/  FFMA R0, R3, R0, R3 ;  /* 0x0000000003007223 */ /* 0x000fc80000000003 */
[----:B------:R-:W-:-:S04]  /*1640*/  FFMA R2, R0, R11, RZ ;  /* 0x0000000b00027223 */ /* 0x000fc800000000ff */
[----:B------:R-:W-:-:S04]  /*1650*/  FFMA R3, R2, -R16, R11 ;  /* 0x8000001002037223 */ /* 0x000fc8000000000b */
[----:B------:R-:W-:Y:S01]  /*1660*/  FFMA R0, R0, R3, R2 ;  /* 0x0000000300007223 */ /* 0x000fe20000000002 */
[----:B-1----:R-:W-:Y:S06]  /*1670*/  @!P0 BRA `(.L_x_37) ;  /* 0x0000000000108947 */ /* 0x002fec0003800000 */
[----:B------:R-:W-:Y:S01]  /*1680*/  MOV R3, R16 ;  /* 0x0000001000037202 */ /* 0x000fe20000000f00 */
[----:B------:R-:W-:Y:S01]  /*1690*/  IMAD.MOV.U32 R0, RZ, RZ, R11 ;  /* 0x000000ffff007224 */ /* 0x000fe200078e000b */
[----:B------:R-:W-:-:S07]  /*16a0*/  MOV R2, 0x16c0 ;  /* 0x000016c000027802 */ /* 0x000fce0000000f00 */
[----:B------:R-:W-:Y:S05]  /*16b0*/  CALL.REL.NOINC `($__internal_2_$__cuda_sm3x_div_rn_noftz_f32_slowpath) ;  /* 0x0000000800a47944 */ /* 0x000fea0003c00000 */
.L_x_37:
[----:B------:R-:W-:Y:S05]  /*16c0*/  BSYNC.RECONVERGENT B0 ;  /* 0x0000000000007941 */ /* 0x000fea0003800200 */
.L_x_36:
[C---:B------:R-:W-:Y:S01]  /*16d0*/  FMUL R3, |R0|.reuse, 16777216 ;  /* 0x4b80000000037820 */ /* 0x040fe20000400200 */
[----:B------:R-:W-:Y:S01]  /*16e0*/  FSETP.GEU.AND P0, PT, |R0|, 1.175494350822287508e-38, PT ;  /* 0x008000000000780b */ /* 0x000fe20003f0e200 */
[----:B------:R-:W-:Y:S01]  /*16f0*/  IMAD.MOV.U32 R19, RZ, RZ, 0x3a2c32e4 ;  /* 0x3a2c32e4ff137424 */ /* 0x000fe200078e00ff */
[----:B------:R-:W-:Y:S02]  /*1700*/  BSSY.RECONVERGENT B0, `(.L_x_38) ;  /* 0x0000053000007945 */ /* 0x000fe40003800200 */
[----:B------:R-:W-:-:S04]  /*1710*/  FSEL R3, R3, |R0|, !P0 ;  /* 0x4000000003037208 */ /* 0x000fc80004000000 */
[----:B------:R-:W-:-:S04]  /*1720*/  IADD3 R2, PT, PT, R3, -0x3f3504f3, RZ ;  /* 0xc0cafb0d03027810 */ /* 0x000fc80007ffe0ff */
[----:B------:R-:W-:-:S04]  /*1730*/  LOP3.LUT R12, R2, 0xff800000, RZ, 0xc0, !PT ;  /* 0xff800000020c7812 */ /* 0x000fc800078ec0ff */
[-C--:B------:R-:W-:Y:S02]  /*1740*/  IADD3 R3, PT, PT, R3, -R12.reuse, RZ ;  /* 0x8000000c03037210 */ /* 0x080fe40007ffe0ff */
[----:B------:R-:W-:-:S03]  /*1750*/  I2FP.F32.S32 R12, R12 ;  /* 0x0000000c000c7245 */ /* 0x000fc60000201400 */
[C---:B------:R-:W-:Y:S01]  /*1760*/  FADD R16, R3.reuse, 1 ;  /* 0x3f80000003107421 */ /* 0x040fe20000000000 */
[----:B------:R-:W-:Y:S01]  /*1770*/  FADD R15, R3, -1 ;  /* 0xbf800000030f7421 */ /* 0x000fe20000000000 */
[----:B------:R-:W-:-:S03]  /*1780*/  FSEL R3, RZ, -24, P0 ;  /* 0xc1c00000ff037808 */ /* 0x000fc60000000000 */
[----:B------:R-:W-:Y:S01]  /*1790*/  FADD R13, R15, R15 ;  /* 0x0000000f0f0d7221 */ /* 0x000fe20000000000 */
[----:B------:R-:W0:Y:S03]  /*17a0*/  MUFU.RCP R16, R16 ;  /* 0x0000001000107308 */ /* 0x000e260000001000 */
[----:B0-----:R-:W-:Y:S01]  /*17b0*/  FMUL R2, R16, R13 ;  /* 0x0000000d10027220 */ /* 0x001fe20000400000 */
[----:B------:R-:W-:-:S03]  /*17c0*/  FFMA R13, R12, 1.1920928955078125e-07, R3 ;  /* 0x340000000c0d7823 */ /* 0x000fc60000000003 */
[----:B------:R-:W-:Y:S01]  /*17d0*/  FADD R17, R15, -R2 ;  /* 0x800000020f117221 */ /* 0x000fe20000000000 */
[CC--:B------:R-:W-:Y:S01]  /*17e0*/  FMUL R12, R2.reuse, R2.reuse ;  /* 0x00000002020c7220 */ /* 0x0c0fe20000400000 */
[----:B------:R-:W-:Y:S02]  /*17f0*/  FFMA R3, R2, 1.4426950216293334961, R13 ;  /* 0x3fb8aa3b02037823 */ /* 0x000fe4000000000d */
[----:B------:R-:W-:Y:S01]  /*1800*/  FADD R18, R17, R17 ;  /* 0x0000001111127221 */ /* 0x000fe20000000000 */
[C---:B------:R-:W-:Y:S01]  /*1810*/  FFMA R17, R12.reuse, R19, 0.0032181653659790754318 ;  /* 0x3b52e7db0c117423 */ /* 0x040fe20000000013 */
[----:B------:R-:W-:Y:S02]  /*1820*/  FADD R19, R13, -R3 ;  /* 0x800000030d137221 */ /* 0x000fe40000000000 */
[----:B------:R-:W-:Y:S01]  /*1830*/  FFMA R15, R15, -R2, R18 ;  /* 0x800000020f0f7223 */ /* 0x000fe20000000012 */
[----:B------:R-:W-:Y:S01]  /*1840*/  FFMA R17, R12, R17, 0.018033718690276145935 ;  /* 0x3c93bb730c117423 */ /* 0x000fe20000000011 */
[----:B------:R-:W0:Y:S02]  /*1850*/  LDC R13, c[0x0][0x3a4] ;  /* 0x0000e900ff0d7b82 */ /* 0x000e240000000800 */
[----:B------:R-:W-:Y:S01]  /*1860*/  FMUL R15, R16, R15 ;  /* 0x0000000f100f7220 */ /* 0x000fe20000400000 */
[----:B------:R-:W-:Y:S01]  /*1870*/  FFMA R16, R2, 1.4426950216293334961, R19 ;  /* 0x3fb8aa3b02107823 */ /* 0x000fe20000000013 */
[----:B------:R-:W-:-:S03]  /*1880*/  FFMA R17, R12, R17, 0.12022458761930465698 ;  /* 0x3df6384f0c117423 */ /* 0x000fc60000000011 */
[----:B------:R-:W-:Y:S01]  /*1890*/  FFMA R19, R15, 1.4426950216293334961, R16 ;  /* 0x3fb8aa3b0f137823 */ /* 0x000fe20000000010 */
[----:B------:R-:W-:-:S03]  /*18a0*/  FMUL R17, R12, R17 ;  /* 0x000000110c117220 */ /* 0x000fc60000400000 */
[----:B------:R-:W-:Y:S01]  /*18b0*/  FFMA R12, R2, 1.9251366722983220825e-08, R19 ;  /* 0x32a55e34020c7823 */ /* 0x000fe20000000013 */
[----:B------:R-:W-:-:S04]  /*18c0*/  FMUL R16, R17, 3 ;  /* 0x4040000011107820 */ /* 0x000fc80000400000 */
[----:B------:R-:W-:Y:S01]  /*18d0*/  FFMA R12, R15, R16, R12 ;  /* 0x000000100f0c7223 */ /* 0x000fe2000000000c */
[----:B------:R-:W-:-:S03]  /*18e0*/  HFMA2 R16, -RZ, RZ, 0.64013671875, -15.109375 ;  /* 0x391fcb8eff107431 */ /* 0x000fc600000001ff */
[----:B------:R-:W-:-:S04]  /*18f0*/  FFMA R12, R2, R17, R12 ;  /* 0x00000011020c7223 */ /* 0x000fc8000000000c */
[----:B------:R-:W-:-:S04]  /*1900*/  FADD R15, R3, R12 ;  /* 0x0000000c030f7221 */ /* 0x000fc80000000000 */
[----:B0-----:R-:W-:Y:S01]  /*1910*/  FMUL R2, R15, R13 ;  /* 0x0000000d0f027220 */ /* 0x001fe20000400000 */
        /* <DEDUP_REMOVED lines=15> */
[----:B------:R-:W-:Y:S01]  /*1a10*/  IADD3 R17, PT, PT, R16, 0x7f000000, RZ ;  /* 0x7f00000010117810 */ /* 0x000fe20007ffe0ff */
[----:B-1----:R-:W-:Y:S01]  /*1a20*/  IMAD R15, R15, 0x800000, -R16 ;  /* 0x008000000f0f7824 */ /* 0x002fe200078e0a10 */
        /* <DEDUP_REMOVED lines=23> */
[----:B------:R-:W-:Y:S02]  /*1ba0*/  FSETP.NEU.AND P0, PT, |R13|, +INF , PT ;  /* 0x7f8000000d00780b */ /* 0x000fe40003f0d200 */
[----:B------:R-:W-:-:S13]  /*1bb0*/  FSETP.EQ.AND P1, PT, R0, -1, PT ;  /* 0xbf8000000000780b */ /* 0x000fda0003f22000 */
[----:B------:R-:W-:Y:S05]  /*1bc0*/  @!P0 BRA P1, `(.L_x_39) ;  /* 0x0000000000188947 */ /* 0x000fea0000800000 */
[----:B------:R-:W-:Y:S01]  /*1bd0*/  FSETP.GEU.AND P1, PT, R0, RZ, PT ;  /* 0x000000ff0000720b */ /* 0x000fe20003f2e000 */
[----:B------:R-:W-:-:S12]  /*1be0*/  IMAD.MOV.U32 R3, RZ, RZ, R12 ;  /* 0x000000ffff037224 */ /* 0x000fd800078e000c */
[----:B------:R-:W-:Y:S02]  /*1bf0*/  @!P1 FSETP.NEU.AND P2, PT, |R9|, 1, PT ;  /* 0x3f8000000900980b */ /* 0x000fe40003f4d200 */
[----:B------:R-:W-:Y:S02]  /*1c00*/  @!P1 FSETP.NEU.AND P0, PT, R8, R13, PT ;  /* 0x0000000d0800920b */ /* 0x000fe40003f0d000 */
[----:B------:R-:W-:-:S04]  /*1c10*/  @!P1 FSEL R0, R12, -R12, P2 ;  /* 0x8000000c0c009208 */ /* 0x000fc80001000000 */
[----:B------:R-:W-:-:S07]  /*1c20*/  @!P1 FSEL R3, R0, +QNAN , !P0 ;  /* 0x7fffffff00039808 */ /* 0x000fce0004000000 */
.L_x_39:
[----:B------:R-:W-:Y:S05]  /*1c30*/  BSYNC.RECONVERGENT B0 ;  /* 0x0000000000007941 */ /* 0x000fea0003800200 */
.L_x_38:
[----:B------:R-:W0:Y:S01]  /*1c40*/  LDCU UR8, c[0x0][0x39c] ;  /* 0x00007380ff0877ac */ /* 0x000e220008000800 */
[----:B------:R-:W-:Y:S01]  /*1c50*/  FADD R14, R3, R14 ;  /* 0x0000000e030e7221 */ /* 0x000fe20000000000 */
[----:B------:R-:W-:-:S04]  /*1c60*/  UIADD3 UR5, UPT, UPT, UR5, 0x1, URZ ;  /* 0x0000000105057890 */ /* 0x000fc8000fffe0ff */
[----:B0-----:R-:W-:-:S09]  /*1c70*/  UISETP.NE.AND UP0, UPT, UR5, UR8, UPT ;  /* 0x000000080500728c */ /* 0x001fd2000bf05270 */
[----:B------:R-:W-:Y:S05]  /*1c80*/  BRA.U UP0, `(.L_x_40) ;  /* 0xfffffff100b07547 */ /* 0x000fea000b83ffff */
[----:B------:R-:W-:Y:S01]  /*1c90*/  IADD3 R0, PT, PT, R14, 0x1800000, RZ ;  /* 0x018000000e007810 */ /* 0x000fe20007ffe0ff */
[----:B------:R-:W-:Y:S03]  /*1ca0*/  BSSY.RECONVERGENT B0, `(.L_x_41) ;  /* 0x000000c000007945 */ /* 0x000fe60003800200 */
[----:B------:R-:W-:-:S04]  /*1cb0*/  LOP3.LUT R0, R0, 0x7f800000, RZ, 0xc0, !PT ;  /* 0x7f80000000007812 */ /* 0x000fc800078ec0ff */
[----:B------:R-:W-:-:S13]  /*1cc0*/  ISETP.GT.U32.AND P0, PT, R0, 0x1ffffff, PT ;  /* 0x01ffffff0000780c */ /* 0x000fda0003f04070 */
[----:B------:R-:W-:Y:S05]  /*1cd0*/  @P0 BRA `(.L_x_42) ;  /* 0x0000000000100947 */ /* 0x000fea0003800000 */
[----:B------:R-:W-:-:S07]  /*1ce0*/  MOV R12, 0x1d00 ;  /* 0x00001d00000c7802 */ /* 0x000fce0000000f00 */
[----:B------:R-:W-:Y:S05]  /*1cf0*/  CALL.REL.NOINC `($__internal_1_$__cuda_sm20_rcp_rn_f32_slowpath) ;  /* 0x0000000000407944 */ /* 0x000fea0003c00000 */
[----:B------:R-:W-:Y:S01]  /*1d00*/  MOV R11, R3 ;  /* 0x00000003000b7202 */ /* 0x000fe20000000f00 */
[----:B------:R-:W-:Y:S06]  /*1d10*/  BRA `(.L_x_43) ;  /* 0x0000000000107947 */ /* 0x000fec0003800000 */
.L_x_42:
[----:B------:R-:W0:Y:S02]  /*1d20*/  MUFU.RCP R11, R14 ;  /* 0x0000000e000b7308 */ /* 0x000e240000001000 */
[----:B0-----:R-:W-:-:S04]  /*1d30*/  FFMA R0, R14, R11, -1 ;  /* 0xbf8000000e007423 */ /* 0x001fc8000000000b */
[----:B------:R-:W-:-:S04]  /*1d40*/  FADD.FTZ R0, -R0, -RZ ;  /* 0x800000ff00007221 */ /* 0x000fc80000010100 */
[----:B------:R-:W-:-:S07]  /*1d50*/  FFMA R11, R11, R0, R11 ;  /* 0x000000000b0b7223 */ /* 0x000fce000000000b */
.L_x_43:
[----:B------:R-:W-:Y:S05]  /*1d60*/  BSYNC.RECONVERGENT B0 ;  /* 0x0000000000007941 */ /* 0x000fea0003800200 */
.L_x_41:
[----:B------:R-:W0:Y:S08]  /*1d70*/  LDC R0, c[0x0][0x39c] ;  /* 0x0000e700ff007b82 */ /* 0x000e300000000800 */
[----:B------:R-:W1:Y:S01]  /*1d80*/  LDC.64 R2, c[0x0][0x390] ;  /* 0x0000e400ff027b82 */ /* 0x000e620000000a00 */
[----:B0-----:R-:W-:Y:S01]  /*1d90*/  IMAD R13, R5, R0, UR4 ;  /* 0x00000004050d7e24 */ /* 0x001fe2000f8e0200 */
[----:B------:R-:W-:-:S06]  /*1da0*/  UIADD3 UR4, UPT, UPT, UR4, 0x1, URZ ;  /* 0x0000000104047890 */ /* 0x000fcc000fffe0ff */
[----:B------:R-:W-:Y:S01]  /*1db0*/  ISETP.NE.AND P0, PT, R0, UR4, PT ;  /* 0x0000000400007c0c */ /* 0x000fe2000bf05270 */
[----:B-1----:R-:W-:-:S05]  /*1dc0*/  IMAD.WIDE R2, R13, 0x4, R2 ;  /* 0x000000040d027825 */ /* 0x002fca00078e0202 */
[----:B------:R0:W-:Y:S07]  /*1dd0*/  STG.E desc[UR6][R2.64], R11 ;  /* 0x0000000b02007986 */ /* 0x0001ee000c101906 */
[----:B------:R-:W-:Y:S05]  /*1de0*/  @P0 BRA `(.L_x_44) ;  /* 0xffffffe400200947 */ /* 0x000fea000383ffff */
[----:B------:R-:W-:Y:S05]  /*1df0*/  EXIT ;  /* 0x000000000000794d */ /* 0x000fea0003800000 */
        .weak           $__internal_1_$__cuda_sm20_rcp_rn_f32_slowpath
        .type           $__internal_1_$__cuda_sm20_rcp_rn_f32_slowpath,@function
        .size           $__internal_1_$__cuda_sm20_rcp_rn_f32_slowpath,($__internal_2_$__cuda_sm3x_div_rn_noftz_f32_slowpath - $__internal_1_$__cuda_sm20_rcp_rn_f32_slowpath)
$__internal_1_$__cuda_sm20_rcp_rn_f32_slowpath:
[----:B------:R-:W-:Y:S01]  /*1e00*/  IMAD.SHL.U32 R0, R14, 0x2, RZ ;  /* 0x000000020e007824 */ /* 0x000fe200078e00ff */
[----:B------:R-:W-:Y:S04]  /*1e10*/  BSSY.RECONVERGENT B1, `(.L_x_45) ;  /* 0x0000031000017945 */ /* 0x000fe80003800200 */
[----:B------:R-:W-:Y:S02]  /*1e20*/  SHF.R.U32.HI R13, RZ, 0x18, R0 ;  /* 0x00000018ff0d7819 */ /* 0x000fe40000011600 */
[----:B------:R-:W-:Y:S02]  /*1e30*/  MOV R0, R14 ;  /* 0x0000000e00007202 */ /* 0x000fe40000000f00 */
[----:B------:R-:W-:-:S13]  /*1e40*/  ISETP.NE.U32.AND P0, PT, R13, RZ, PT ;  /* 0x000000ff0d00720c */ /* 0x000fda0003f05070 */
[----:B------:R-:W-:Y:S05]  /*1e50*/  @P0 BRA `(.L_x_46) ;  /* 0x0000000000280947 */ /* 0x000fea0003800000 */
[----:B------:R-:W-:-:S04]  /*1e60*/  SHF.L.U32 R2, R0, 0x1, RZ ;  /* 0x0000000100027819 */ /* 0x000fc800000006ff */
[----:B------:R-:W-:-:S13]  /*1e70*/  ISETP.NE.AND P0, PT, R2, RZ, PT ;  /* 0x000000ff0200720c */ /* 0x000fda0003f05270 */
[----:B------:R-:W-:Y:S01]  /*1e80*/  @P0 FFMA R11, R0, 1.84467440737095516160e+19, RZ ;  /* 0x5f800000000b0823 */ /* 0x000fe200000000ff */
[----:B------:R-:W-:Y:S08]  /*1e90*/  @!P0 MUFU.RCP R3, R0 ;  /* 0x0000000000038308 */ /* 0x000ff00000001000 */
[----:B------:R-:W0:Y:S02]  /*1ea0*/  @P0 MUFU.RCP R2, R11 ;  /* 0x0000000b00020308 */ /* 0x000e240000001000 */
[----:B0-----:R-:W-:-:S04]  /*1eb0*/  @P0 FFMA R13, R11, R2, -1 ;  /* 0xbf8000000b0d0423 */ /* 0x001fc80000000002 */
[----:B------:R-:W-:-:S04]  /*1ec0*/  @P0 FADD.FTZ R13, -R13, -RZ ;  /* 0x800000ff0d0d0221 */ /* 0x000fc80000010100 */
[----:B------:R-:W-:-:S04]  /*1ed0*/  @P0 FFMA R2, R2, R13, R2 ;  /* 0x0000000d02020223 */ /* 0x000fc80000000002 */
[----:B------:R-:W-:Y:S01]  /*1ee0*/  @P0 FFMA R3, R2, 1.84467440737095516160e+19, RZ ;  /* 0x5f80000002030823 */ /* 0x000fe200000000ff */
[----:B------:R-:W-:Y:S06]  /*1ef0*/  BRA `(.L_x_47) ;  /* 0x0000000000887947 */ /* 0x000fec0003800000 */
.L_x_46:
[----:B------:R-:W-:-:S05]  /*1f00*/  VIADD R15, R13, 0xffffff03 ;  /* 0xffffff030d0f7836 */ /* 0x000fca0000000000 */
[----:B------:R-:W-:-:S13]  /*1f10*/  ISETP.GT.U32.AND P0, PT, R15, 0x1, PT ;  /* 0x000000010f00780c */ /* 0x000fda0003f04070 */
[----:B------:R-:W-:Y:S05]  /*1f20*/  @P0 BRA `(.L_x_48) ;  /* 0x0000000000780947 */ /* 0x000fea0003800000 */
[----:B------:R-:W-:Y:S01]  /*1f30*/  LOP3.LUT R2, R0, 0x7fffff, RZ, 0xc0, !PT ;  /* 0x007fffff00027812 */ /* 0x000fe200078ec0ff */
[----:B------:R-:W-:-:S03]  /*1f40*/  HFMA2 R16, -RZ, RZ, 0, 1.78813934326171875e-07 ;  /* 0x00000003ff107431 */ /* 0x000fc600000001ff */
[----:B------:R-:W-:-:S04]  /*1f50*/  LOP3.LUT R2, R2, 0x3f800000, RZ, 0xfc, !PT ;  /* 0x3f80000002027812 */ /* 0x000fc800078efcff */
[----:B------:R-:W0:Y:S01]  /*1f60*/  MUFU.RCP R3, R2 ;  /* 0x0000000200037308 */ /* 0x000e220000001000 */
[----:B------:R-:W-:Y:S01]  /*1f70*/  SHF.L.U32 R16, R16, R15, RZ ;  /* 0x0000000f10107219 */ /* 0x000fe200000006ff */
[----:B0-----:R-:W-:-:S04]  /*1f80*/  FFMA R11, R2, R3, -1 ;  /* 0xbf800000020b7423 */ /* 0x001fc80000000003 */
[----:B------:R-:W-:-:S04]  /*1f90*/  FADD.FTZ R14, -R11, -RZ ;  /* 0x800000ff0b0e7221 */ /* 0x000fc80000010100 */
[CCC-:B------:R-:W-:Y:S01]  /*1fa0*/  FFMA.RM R11, R3.reuse, R14.reuse, R3.reuse ;  /* 0x0000000e030b7223 */ /* 0x1c0fe20000004003 */
[----:B------:R-:W-:-:S04]  /*1fb0*/  FFMA.RP R14, R3, R14, R3 ;  /* 0x0000000e030e7223 */ /* 0x000fc80000008003 */
[C---:B------:R-:W-:Y:S02]  /*1fc0*/  LOP3.LUT R3, R11.reuse, 0x7fffff, RZ, 0xc0, !PT ;  /* 0x007fffff0b037812 */ /* 0x040fe400078ec0ff */
[----:B------:R-:W-:Y:S02]  /*1fd0*/  FSETP.NEU.FTZ.AND P0, PT, R11, R14, PT ;  /* 0x0000000e0b00720b */ /* 0x000fe40003f1d000 */
[----:B------:R-:W-:Y:S02]  /*1fe0*/  LOP3.LUT R3, R3, 0x800000, RZ, 0xfc, !PT ;  /* 0x0080000003037812 */ /* 0x000fe400078efcff */
[----:B------:R-:W-:Y:S02]  /*1ff0*/  SEL R11, RZ, 0xffffffff, !P0 ;  /* 0xffffffffff0b7807 */ /* 0x000fe40004000000 */
[----:B------:R-:W-:Y:S02]  /*2000*/  LOP3.LUT R16, R16, R3, RZ, 0xc0, !PT ;  /* 0x0000000310107212 */ /* 0x000fe400078ec0ff */
[----:B------:R-:W-:-:S02]  /*2010*/  IADD3 R2, PT, PT, -R11, RZ, RZ ;  /* 0x000000ff0b027210 */ /* 0x000fc40007ffe1ff */
[-C--:B------:R-:W-:Y:S02]  /*2020*/  SHF.R.U32.HI R16, RZ, R15.reuse, R16 ;  /* 0x0000000fff107219 */ /* 0x080fe40000011610 */
[----:B------:R-:W-:Y:S02]  /*2030*/  LOP3.LUT P1, RZ, R2, R15, R3, 0xf8, !PT ;  /* 0x0000000f02ff7212 */ /* 0x000fe4000782f803 */
[C---:B------:R-:W-:Y:S02]  /*2040*/  LOP3.LUT P0, RZ, R16.reuse, 0x1, RZ, 0xc0, !PT ;  /* 0x0000000110ff7812 */ /* 0x040fe4000780c0ff */
[----:B------:R-:W-:-:S04]  /*2050*/  LOP3.LUT P2, RZ, R16, 0x2, RZ, 0xc0, !PT ;  /* 0x0000000210ff7812 */ /* 0x000fc8000784c0ff */
[----:B------:R-:W-:Y:S02]  /*2060*/  PLOP3.LUT P0, PT, P0, P1, P2, 0xe0, 0x0 ;  /* 0x000000000000781c */ /* 0x000fe40000703c20 */
[----:B------:R-:W-:Y:S02]  /*2070*/  LOP3.LUT P1, RZ, R0, 0x7fffff, RZ, 0xc0, !PT ;  /* 0x007fffff00ff7812 */ /* 0x000fe4000782c0ff */
[----:B------:R-:W-:-:S04]  /*2080*/  SEL R2, RZ, 0x1, !P0 ;  /* 0x00000001ff027807 */ /* 0x000fc80004000000 */
[----:B------:R-:W-:-:S04]  /*2090*/  IADD3 R2, PT, PT, -R2, RZ, RZ ;  /* 0x000000ff02027210 */ /* 0x000fc80007ffe1ff */
[----:B------:R-:W-:Y:S01]  /*20a0*/  ISETP.GE.AND P0, PT, R2, RZ, PT ;  /* 0x000000ff0200720c */ /* 0x000fe20003f06270 */
[----:B------:R-:W-:-:S05]  /*20b0*/  VIADD R2, R13, 0xffffff04 ;  /* 0xffffff040d027836 */ /* 0x000fca0000000000 */
[----:B------:R-:W-:-:S07]  /*20c0*/  SHF.R.U32.HI R3, RZ, R2, R3 ;  /* 0x00000002ff037219 */ /* 0x000fce0000011603 */
[----:B------:R-:W-:-:S04]  /*20d0*/  @!P0 IADD3 R3, PT, PT, R3, 0x1, RZ ;  /* 0x0000000103038810 */ /* 0x000fc80007ffe0ff */
[----:B------:R-:W-:-:S04]  /*20e0*/  @!P1 SHF.L.U32 R3, R3, 0x1, RZ ;  /* 0x0000000103039819 */ /* 0x000fc800000006ff */
[----:B------:R-:W-:Y:S01]  /*20f0*/  LOP3.LUT R3, R3, 0x80000000, R0, 0xf8, !PT ;  /* 0x8000000003037812 */ /* 0x000fe200078ef800 */
[----:B------:R-:W-:Y:S06]  /*2100*/  BRA `(.L_x_47) ;  /* 0x0000000000047947 */ /* 0x000fec0003800000 */
.L_x_48:
[----:B------:R0:W1:Y:S02]  /*2110*/  MUFU.RCP R3, R0 ;  /* 0x0000000000037308 */ /* 0x0000640000001000 */
.L_x_47:
[----:B------:R-:W-:Y:S05]  /*2120*/  BSYNC.RECONVERGENT B1 ;  /* 0x0000000000017941 */ /* 0x000fea0003800200 */
.L_x_45:
[----:B------:R-:W-:-:S04]  /*2130*/  MOV R13, 0x0 ;  /* 0x00000000000d7802 */ /* 0x000fc80000000f00 */
[----:B01----:R-:W-:Y:S05]  /*2140*/  RET.REL.NODEC R12 `(_Z27membershipCalculationKernelPKfS0_Pfiiif) ;  /* 0xffffffdc0cac7950 */ /* 0x003fea0003c3ffff */
        .weak           $__internal_2_$__cuda_sm3x_div_rn_noftz_f32_slowpath
        .type           $__internal_2_$__cuda_sm3x_div_rn_noftz_f32_slowpath,@function
        .size           $__internal_2_$__cuda_sm3x_div_rn_noftz_f32_slowpath,(.L_x_63 - $__internal_2_$__cuda_sm3x_div_rn_noftz_f32_slowpath)
$__internal_2_$__cuda_sm3x_div_rn_noftz_f32_slowpath:
        /* <DEDUP_REMOVED lines=9> */
[----:B------:R-:W-:Y:S01]  /*21e0*/  @!P0 MOV R12, RZ ;  /* 0x000000ff000c8202 */ /* 0x000fe20000000f00 */
        /* <DEDUP_REMOVED lines=24> */
.L_x_50:
[----:B------:R-:W-:Y:S01]  /*2370*/  LEA R16, R13, 0xc0800000, 0x17 ;  /* 0xc08000000d107811 */ /* 0x000fe200078eb8ff */
[----:B------:R-:W-:Y:S01]  /*2380*/  BSSY.RECONVERGENT B2, `(.L_x_55) ;  /* 0x0000036000027945 */ /* 0x000fe20003800200 */
[----:B------:R-:W-:Y:S02]  /*2390*/  IADD3 R15, PT, PT, R15, -0x7f, RZ ;  /* 0xffffff810f0f7810 */ /* 0x000fe40007ffe0ff */
[----:B------:R-:W-:-:S03]  /*23a0*/  IADD3 R16, PT, PT, -R16, R3, RZ ;  /* 0x0000000310107210 */ /* 0x000fc60007ffe1ff */
[C---:B------:R-:W-:Y:S01]  /*23b0*/  IMAD R0, R15.reuse, -0x800000, R0 ;  /* 0xff8000000f007824 */ /* 0x040fe200078e0200 */
[----:B------:R-:W0:Y:S01]  /*23c0*/  MUFU.RCP R3, R16 ;  /* 0x0000001000037308 */ /* 0x000e220000001000 */
[----:B------:R-:W-:Y:S01]  /*23d0*/  FADD.FTZ R17, -R16, -RZ ;  /* 0x800000ff10117221 */ /* 0x000fe20000010100 */
[----:B------:R-:W-:-:S05]  /*23e0*/  IADD3 R15, PT, PT, R15, 0x7f, -R13 ;  /* 0x0000007f0f0f7810 */ /* 0x000fca0007ffe80d */
[----:B------:R-:W-:Y:S02]  /*23f0*/  IMAD.IADD R15, R15, 0x1, R12 ;  /* 0x000000010f0f7824 */ /* 0x000fe400078e020c */
[----:B0-----:R-:W-:-:S04]  /*2400*/  FFMA R18, R3, R17, 1 ;  /* 0x3f80000003127423 */ /* 0x001fc80000000011 */
[----:B------:R-:W-:-:S04]  /*2410*/  FFMA R3, R3, R18, R3 ;  /* 0x0000001203037223 */ /* 0x000fc80000000003 */
[----:B------:R-:W-:-:S04]  /*2420*/  FFMA R18, R0, R3, RZ ;  /* 0x0000000300127223 */ /* 0x000fc800000000ff */
[----:B------:R-:W-:-:S04]  /*2430*/  FFMA R19, R17, R18, R0 ;  /* 0x0000001211137223 */ /* 0x000fc80000000000 */
[----:B------:R-:W-:-:S04]  /*2440*/  FFMA R18, R3, R19, R18 ;  /* 0x0000001303127223 */ /* 0x000fc80000000012 */
[----:B------:R-:W-:-:S04]  /*2450*/  FFMA R17, R17, R18, R0 ;  /* 0x0000001211117223 */ /* 0x000fc80000000000 */
[----:B------:R-:W-:-:S05]  /*2460*/  FFMA R0, R3, R17, R18 ;  /* 0x0000001103007223 */ /* 0x000fca0000000012 */
[----:B------:R-:W-:-:S04]  /*2470*/  SHF.R.U32.HI R13, RZ, 0x17, R0 ;  /* 0x00000017ff0d7819 */ /* 0x000fc80000011600 */
[----:B------:R-:W-:-:S04]  /*2480*/  LOP3.LUT R13, R13, 0xff, RZ, 0xc0, !PT ;  /* 0x000000ff0d0d7812 */ /* 0x000fc800078ec0ff */
[----:B------:R-:W-:-:S04]  /*2490*/  IADD3 R19, PT, PT, R13, R15, RZ ;  /* 0x0000000f0d137210 */ /* 0x000fc80007ffe0ff */
[----:B------:R-:W-:-:S04]  /*24a0*/  IADD3 R12, PT, PT, R19, -0x1, RZ ;  /* 0xffffffff130c7810 */ /* 0x000fc80007ffe0ff */
        /* <DEDUP_REMOVED lines=9> */
[-CC-:B------:R-:W-:Y:S01]  /*2540*/  FFMA.RZ R12, R3, R17.reuse, R18.reuse ;  /* 0x00000011030c7223 */ /* 0x180fe2000000c012 */
[C---:B------:R-:W-:Y:S01]  /*2550*/  IADD3 R16, PT, PT, R19.reuse, 0x20, RZ ;  /* 0x0000002013107810 */ /* 0x040fe20007ffe0ff */
[----:B------:R-:W-:Y:S01]  /*2560*/  IMAD.MOV R15, RZ, RZ, -R19 ;  /* 0x000000ffff0f7224 */ /* 0x000fe200078e0a13 */
[----:B------:R-:W-:Y:S02]  /*2570*/  ISETP.NE.AND P2, PT, R19, RZ, PT ;  /* 0x000000ff1300720c */ /* 0x000fe40003f45270 */
[----:B------:R-:W-:Y:S01]  /*2580*/  LOP3.LUT R13, R12, 0x7fffff, RZ, 0xc0, !PT ;  /* 0x007fffff0c0d7812 */ /* 0x000fe200078ec0ff */
[CCC-:B------:R-:W-:Y:S01]  /*2590*/  FFMA.RP R12, R3.reuse, R17.reuse, R18.reuse ;  /* 0x00000011030c7223 */ /* 0x1c0fe20000008012 */
[----:B------:R-:W-:Y:S01]  /*25a0*/  FFMA.RM R3, R3, R17, R18 ;  /* 0x0000001103037223 */ /* 0x000fe20000004012 */
[----:B------:R-:W-:Y:S02]  /*25b0*/  ISETP.NE.AND P1, PT, R19, RZ, PT ;  /* 0x000000ff1300720c */ /* 0x000fe40003f25270 */
[----:B------:R-:W-:-:S02]  /*25c0*/  LOP3.LUT R13, R13, 0x800000, RZ, 0xfc, !PT ;  /* 0x008000000d0d7812 */ /* 0x000fc400078efcff */
[----:B------:R-:W-:Y:S02]  /*25d0*/  FSETP.NEU.FTZ.AND P0, PT, R12, R3, PT ;  /* 0x000000030c00720b */ /* 0x000fe40003f1d000 */
[----:B------:R-:W-:Y:S02]  /*25e0*/  SHF.L.U32 R16, R13, R16, RZ ;  /* 0x000000100d107219 */ /* 0x000fe400000006ff */
[----:B------:R-:W-:Y:S02]  /*25f0*/  SEL R12, R15, RZ, P2 ;  /* 0x000000ff0f0c7207 */ /* 0x000fe40001000000 */
[----:B------:R-:W-:Y:S02]  /*2600*/  ISETP.NE.AND P1, PT, R16, RZ, P1 ;  /* 0x000000ff1000720c */ /* 0x000fe40000f25270 */
[----:B------:R-:W-:Y:S02]  /*2610*/  SHF.R.U32.HI R12, RZ, R12, R13 ;  /* 0x0000000cff0c7219 */ /* 0x000fe4000001160d */
[----:B------:R-:W-:-:S02]  /*2620*/  PLOP3.LUT P0, PT, P0, P1, PT, 0xf8, 0x8f ;  /* 0x00000000008f781c */ /* 0x000fc40000703f70 */
[----:B------:R-:W-:Y:S02]  /*2630*/  SHF.R.U32.HI R16, RZ, 0x1, R12 ;  /* 0x00000001ff107819 */ /* 0x000fe4000001160c */
[----:B------:R-:W-:-:S04]  /*2640*/  SEL R3, RZ, 0x1, !P0 ;  /* 0x00000001ff037807 */ /* 0x000fc80004000000 */
[----:B------:R-:W-:-:S04]  /*2650*/  LOP3.LUT R3, R3, 0x1, R16, 0xf8, !PT ;  /* 0x0000000103037812 */ /* 0x000fc800078ef810 */
[----:B------:R-:W-:-:S04]  /*2660*/  LOP3.LUT R3, R3, R12, RZ, 0xc0, !PT ;  /* 0x0000000c03037212 */ /* 0x000fc800078ec0ff */
[----:B------:R-:W-:-:S04]  /*2670*/  IADD3 R3, PT, PT, R16, R3, RZ ;  /* 0x0000000310037210 */ /* 0x000fc80007ffe0ff */
[----:B------:R-:W-:Y:S01]  /*2680*/  LOP3.LUT R0, R3, R0, RZ, 0xfc, !PT ;  /* 0x0000000003007212 */ /* 0x000fe200078efcff */
[----:B------:R-:W-:Y:S06]  /*2690*/  BRA `(.L_x_58) ;  /* 0x0000000000107947 */ /* 0x000fec0003800000 */
.L_x_57:
[----:B------:R-:W-:-:S04]  /*26a0*/  LOP3.LUT R0, R0, 0x80000000, RZ, 0xc0, !PT ;  /* 0x8000000000007812 */ /* 0x000fc800078ec0ff */
[----:B------:R-:W-:Y:S01]  /*26b0*/  LOP3.LUT R0, R0, 0x7f800000, RZ, 0xfc, !PT ;  /* 0x7f80000000007812 */ /* 0x000fe200078efcff */
[----:B------:R-:W-:Y:S06]  /*26c0*/  BRA `(.L_x_58) ;  /* 0x0000000000047947 */ /* 0x000fec0003800000 */
.L_x_56:
[----:B------:R-:W-:-:S07]  /*26d0*/  LEA R0, R15, R0, 0x17 ;  /* 0x000000000f007211 */ /* 0x000fce00078eb8ff */
.L_x_58:
[----:B------:R-:W-:Y:S05]  /*26e0*/  BSYNC.RECONVERGENT B2 ;  /* 0x0000000000027941 */ /* 0x000fea0003800200 */
.L_x_55:
[----:B------:R-:W-:Y:S05]  /*26f0*/  BRA `(.L_x_59) ;  /* 0x0000000000207947 */ /* 0x000fea0003800000 */
.L_x_54:
[----:B------:R-:W-:-:S04]  /*2700*/  LOP3.LUT R0, R3, 0x80000000, R0, 0x48, !PT ;  /* 0x8000000003007812 */ /* 0x000fc800078e4800 */
[----:B------:R-:W-:Y:S01]  /*2710*/  LOP3.LUT R0, R0, 0x7f800000, RZ, 0xfc, !PT ;  /* 0x7f80000000007812 */ /* 0x000fe200078efcff */
[----:B------:R-:W-:Y:S06]  /*2720*/  BRA `(.L_x_59) ;  /* 0x0000000000147947 */ /* 0x000fec0003800000 */
.L_x_53:
[----:B------:R-:W-:Y:S01]  /*2730*/  LOP3.LUT R0, R3, 0x80000000, R0, 0x48, !PT ;  /* 0x8000000003007812 */ /* 0x000fe200078e4800 */
[----:B------:R-:W-:Y:S06]  /*2740*/  BRA `(.L_x_59) ;  /* 0x00000000000c7947 */ /* 0x000fec0003800000 */
.L_x_52:
[----:B------:R-:W0:Y:S01]  /*2750*/  MUFU.RSQ R0, -QNAN ;  /* 0xffc0000000007908 */ /* 0x000e220000001400 */
[----:B------:R-:W-:Y:S05]  /*2760*/  BRA `(.L_x_59) ;  /* 0x0000000000047947 */ /* 0x000fea0003800000 */
.L_x_51:
[----:B------:R-:W-:-:S07]  /*2770*/  FADD.FTZ R0, R0, R3 ;  /* 0x0000000300007221 */ /* 0x000fce0000010000 */
.L_x_59:
[----:B------:R-:W-:Y:S05]  /*2780*/  BSYNC.RECONVERGENT B1 ;  /* 0x0000000000017941 */ /* 0x000fea0003800200 */
.L_x_49:
[----:B------:R-:W-:-:S04]  /*2790*/  HFMA2 R3, -RZ, RZ, 0, 0 ;  /* 0x00000000ff037431 */ /* 0x000fc800000001ff */
[----:B0-----:R-:W-:Y:S05]  /*27a0*/  RET.REL.NODEC R2 `(_Z27membershipCalculationKernelPKfS0_Pfiiif) ;  /* 0xffffffd802147950 */ /* 0x001fea0003c3ffff */
.L_x_60:
        /* <DEDUP_REMOVED lines=13> */
.L_x_63:


//--------------------- .nv.shared.reserved.0     --------------------------
	.section	.nv.shared.reserved.0,"aw",@nobits
	.weak		__nv_reservedSMEM_offset_0_alias
	.size		__nv_reservedSMEM_offset_0_alias, 0, 64
	.other		__nv_reservedSMEM_offset_0_alias,@"STO_CUDA_RESERVED_SHARED STV_DEFAULT"
__nv_reservedSMEM_offset_0_alias:
	.zero		0
	.zero		64


//--------------------- .nv.constant0._Z20centroidUpdateKernelPKfS0_Pfiiif --------------------------
	.section	.nv.constant0._Z20centroidUpdateKernelPKfS0_Pfiiif,"a",@progbits
	.sectionflags	@""
	.align	4
.nv.constant0._Z20centroidUpdateKernelPKfS0_Pfiiif:
	.zero		936


//--------------------- .nv.constant0._Z27membershipCalculationKernelPKfS0_Pfiiif --------------------------
	.section	.nv.constant0._Z27membershipCalculationKernelPKfS0_Pfiiif,"a",@progbits
	.sectionflags	@""
	.align	4
.nv.constant0._Z27membershipCalculationKernelPKfS0_Pfiiif:
	.zero		936


//--------------------- SYMBOLS --------------------------

	.type		.nv.reservedSmem.offset0,@object
	.size		.nv.reservedSmem.offset0,0x4
